	.target	sm_90a

	.elftype	@"ET_EXEC"


//--------------------- .note.nv.tkinfo           --------------------------
	.section	.note.nv.tkinfo,"",@"SHT_NOTE"
	.sectionflags	@"SHF_NOTE_NV_TKINFO"
	.tkinfo
        /*0018*/ 	.word	0x00000002
        /*0030*/ 	.string	""
        /*0030*/ 	.string	"ptxas"
        /*0030*/ 	.string	"Cuda compilation tools, release 13.0, V13.0.88"
        /*0030*/ 	.string	"Build cuda_13.0.r13.0/compiler.36424714_0"
        /*0030*/ 	.string	"-v  -suppress-debug-info  -lineinfo  -arch sm_90a "



//--------------------- .note.nv.cuinfo           --------------------------
	.section	.note.nv.cuinfo,"",@"SHT_NOTE"
	.sectionflags	@"SHF_NOTE_NV_CUINFO"
        /*0018*/ 	.short	0x0002
        /*001a*/ 	.short	0x005a
        /*001c*/ 	.short	0x0082
	.zero		2


//--------------------- .nv.info                  --------------------------
	.section	.nv.info,"",@"SHT_CUDA_INFO"
	.align	4


	//----- nvinfo : EIATTR_REGCOUNT
	.align		4
        /*0000*/ 	.byte	0x04, 0x2f
        /*0002*/ 	.short	(.L_1 - .L_0)
	.align		4
.L_0:
        /*0004*/ 	.word	index@(matmul_kernel)
        /*0008*/ 	.word	0x00000080


	//----- nvinfo : EIATTR_FRAME_SIZE
	.align		4
.L_1:
        /*000c*/ 	.byte	0x04, 0x11
        /*000e*/ 	.short	(.L_3 - .L_2)
	.align		4
.L_2:
        /*0010*/ 	.word	index@(matmul_kernel)
        /*0014*/ 	.word	0x00000000


	//----- nvinfo : EIATTR_MIN_STACK_SIZE
	.align		4
.L_3:
        /*0018*/ 	.byte	0x04, 0x12
        /*001a*/ 	.short	(.L_5 - .L_4)
	.align		4
.L_4:
        /*001c*/ 	.word	index@(matmul_kernel)
        /*0020*/ 	.word	0x00000000
.L_5:


//--------------------- .nv.compat                --------------------------
	.section	.nv.compat,"",@"SHT_CUDA_COMPAT_INFO"
	.align	4
        /*0000*/ 	.byte	0x02, 0x09, 0x01, 0x00, 0x02, 0x02, 0x04, 0x00, 0x02, 0x05, 0x05, 0x00, 0x03, 0x07, 0x01, 0x01
        /*0010*/ 	.byte	0x02, 0x03, 0x00, 0x00, 0x02, 0x06, 0x01, 0x00, 0x04, 0x0b, 0x08, 0x00, 0x00, 0x00, 0x00, 0x00
        /*0020*/ 	.byte	0x00, 0x00, 0x00, 0x00


//--------------------- .nv.info.matmul_kernel    --------------------------
	.section	.nv.info.matmul_kernel,"",@"SHT_CUDA_INFO"
	.sectionflags	@""
	.align	4


	//----- nvinfo : EIATTR_CUDA_API_VERSION
	.align		4
        /*0000*/ 	.byte	0x04, 0x37
        /*0002*/ 	.short	(.L_7 - .L_6)
.L_6:
        /*0004*/ 	.word	0x00000082


	//----- nvinfo : EIATTR_KPARAM_INFO
	.align		4
.L_7:
        /*0008*/ 	.byte	0x04, 0x17
        /*000a*/ 	.short	(.L_9 - .L_8)
.L_8:
        /*000c*/ 	.word	0x00000000
        /*0010*/ 	.short	0x000d
        /*0012*/ 	.short	0x0048
        /*0014*/ 	.byte	0x00, 0xf4, 0x21, 0x00


	//----- nvinfo : EIATTR_KPARAM_INFO
	.align		4
.L_9:
        /*0018*/ 	.byte	0x04, 0x17
        /*001a*/ 	.short	(.L_11 - .L_10)
.L_10:
        /*001c*/ 	.word	0x00000000
        /*0020*/ 	.short	0x000c
        /*0022*/ 	.short	0x0040
        /*0024*/ 	.byte	0x00, 0xf4, 0x21, 0x00


	//----- nvinfo : EIATTR_KPARAM_INFO
	.align		4
.L_11:
        /*0028*/ 	.byte	0x04, 0x17
        /*002a*/ 	.short	(.L_13 - .L_12)
.L_12:
        /*002c*/ 	.word	0x00000000
        /*0030*/ 	.short	0x000b
        /*0032*/ 	.short	0x0038
        /*0034*/ 	.byte	0x00, 0xf0, 0x11, 0x00


	//----- nvinfo : EIATTR_KPARAM_INFO
	.align		4
.L_13:
        /*0038*/ 	.byte	0x04, 0x17
        /*003a*/ 	.short	(.L_15 - .L_14)
.L_14:
        /*003c*/ 	.word	0x00000000
        /*0040*/ 	.short	0x000a
        /*0042*/ 	.short	0x0034
        /*0044*/ 	.byte	0x00, 0xf0, 0x11, 0x00


	//----- nvinfo : EIATTR_KPARAM_INFO
	.align		4
.L_15:
        /*0048*/ 	.byte	0x04, 0x17
        /*004a*/ 	.short	(.L_17 - .L_16)
.L_16:
        /*004c*/ 	.word	0x00000000
        /*0050*/ 	.short	0x0009
        /*0052*/ 	.short	0x0030
        /*0054*/ 	.byte	0x00, 0xf0, 0x11, 0x00


	//----- nvinfo : EIATTR_KPARAM_INFO
	.align		4
.L_17:
        /*0058*/ 	.byte	0x04, 0x17
        /*005a*/ 	.short	(.L_19 - .L_18)
.L_18:
        /*005c*/ 	.word	0x00000000
        /*0060*/ 	.short	0x0008
        /*0062*/ 	.short	0x002c
        /*0064*/ 	.byte	0x00, 0xf0, 0x11, 0x00


	//----- nvinfo : EIATTR_KPARAM_INFO
	.align		4
.L_19:
        /*0068*/ 	.byte	0x04, 0x17
        /*006a*/ 	.short	(.L_21 - .L_20)
.L_20:
        /*006c*/ 	.word	0x00000000
        /*0070*/ 	.short	0x0007
        /*0072*/ 	.short	0x0028
        /*0074*/ 	.byte	0x00, 0xf0, 0x11, 0x00


	//----- nvinfo : EIATTR_KPARAM_INFO
	.align		4
.L_21:
        /*0078*/ 	.byte	0x04, 0x17
        /*007a*/ 	.short	(.L_23 - .L_22)
.L_22:
        /*007c*/ 	.word	0x00000000
        /*0080*/ 	.short	0x0006
        /*0082*/ 	.short	0x0024
        /*0084*/ 	.byte	0x00, 0xf0, 0x11, 0x00


	//----- nvinfo : EIATTR_KPARAM_INFO
	.align		4
.L_23:
        /*0088*/ 	.byte	0x04, 0x17
        /*008a*/ 	.short	(.L_25 - .L_24)
.L_24:
        /*008c*/ 	.word	0x00000000
        /*0090*/ 	.short	0x0005
        /*0092*/ 	.short	0x0020
        /*0094*/ 	.byte	0x00, 0xf0, 0x11, 0x00


	//----- nvinfo : EIATTR_KPARAM_INFO
	.align		4
.L_25:
        /*0098*/ 	.byte	0x04, 0x17
        /*009a*/ 	.short	(.L_27 - .L_26)
.L_26:
        /*009c*/ 	.word	0x00000000
        /*00a0*/ 	.short	0x0004
        /*00a2*/ 	.short	0x001c
        /*00a4*/ 	.byte	0x00, 0xf0, 0x11, 0x00


	//----- nvinfo : EIATTR_KPARAM_INFO
	.align		4
.L_27:
        /*00a8*/ 	.byte	0x04, 0x17
        /*00aa*/ 	.short	(.L_29 - .L_28)
.L_28:
        /*00ac*/ 	.word	0x00000000
        /*00b0*/ 	.short	0x0003
        /*00b2*/ 	.short	0x0018
        /*00b4*/ 	.byte	0x00, 0xf0, 0x11, 0x00


	//----- nvinfo : EIATTR_KPARAM_INFO
	.align		4
.L_29:
        /*00b8*/ 	.byte	0x04, 0x17
        /*00ba*/ 	.short	(.L_31 - .L_30)
.L_30:
        /*00bc*/ 	.word	0x00000000
        /*00c0*/ 	.short	0x0002
        /*00c2*/ 	.short	0x0010
        /*00c4*/ 	.byte	0x00, 0xf4, 0x21, 0x00


	//----- nvinfo : EIATTR_KPARAM_INFO
	.align		4
.L_31:
        /*00c8*/ 	.byte	0x04, 0x17
        /*00ca*/ 	.short	(.L_33 - .L_32)
.L_32:
        /*00cc*/ 	.word	0x00000000
        /*00d0*/ 	.short	0x0001
        /*00d2*/ 	.short	0x0008
        /*00d4*/ 	.byte	0x00, 0xf4, 0x21, 0x00


	//----- nvinfo : EIATTR_KPARAM_INFO
	.align		4
.L_33:
        /*00d8*/ 	.byte	0x04, 0x17
        /*00da*/ 	.short	(.L_35 - .L_34)
.L_34:
        /*00dc*/ 	.word	0x00000000
        /*00e0*/ 	.short	0x0000
        /*00e2*/ 	.short	0x0000
        /*00e4*/ 	.byte	0x00, 0xf4, 0x21, 0x00


	//----- nvinfo : EIATTR_SPARSE_MMA_MASK
	.align		4
.L_35:
        /*00e8*/ 	.byte	0x03, 0x50
        /*00ea*/ 	.short	0x0000


	//----- nvinfo : EIATTR_MAXREG_COUNT
	.align		4
        /*00ec*/ 	.byte	0x03, 0x1b
        /*00ee*/ 	.short	0x00ff


	//----- nvinfo : EIATTR_NUM_BARRIERS
	.align		4
        /*00f0*/ 	.byte	0x02, 0x4c
        /*00f2*/ 	.byte	0x01
	.zero		1


	//----- nvinfo : EIATTR_MERCURY_ISA_VERSION
	.align		4
        /*00f4*/ 	.byte	0x03, 0x5f
        /*00f6*/ 	.short	0x0101


	//----- nvinfo : EIATTR_EXIT_INSTR_OFFSETS
	.align		4
        /*00f8*/ 	.byte	0x04, 0x1c
        /*00fa*/ 	.short	(.L_37 - .L_36)


	//   ....[0]....
.L_36:
        /*00fc*/ 	.word	0x00003a70


	//   ....[1]....
        /*0100*/ 	.word	0x00003aa0


	//----- nvinfo : EIATTR_REQNTID
	.align		4
.L_37:
        /*0104*/ 	.byte	0x04, 0x10
        /*0106*/ 	.short	(.L_39 - .L_38)
.L_38:
        /*0108*/ 	.word	0x00000080
        /*010c*/ 	.word	0x00000001
        /*0110*/ 	.word	0x00000001


	//----- nvinfo : EIATTR_CBANK_PARAM_SIZE
	.align		4
.L_39:
        /*0114*/ 	.byte	0x03, 0x19
        /*0116*/ 	.short	0x0050


	//----- nvinfo : EIATTR_PARAM_CBANK
	.align		4
        /*0118*/ 	.byte	0x04, 0x0a
        /*011a*/ 	.short	(.L_41 - .L_40)
	.align		4
.L_40:
        /*011c*/ 	.word	index@(.nv.constant0.matmul_kernel)
        /*0120*/ 	.short	0x0210
        /*0122*/ 	.short	0x0050


	//----- nvinfo : EIATTR_SW_WAR
	.align		4
.L_41:
        /*0124*/ 	.byte	0x04, 0x36
        /*0126*/ 	.short	(.L_43 - .L_42)
.L_42:
        /*0128*/ 	.word	0x00000008
.L_43:


//--------------------- .nv.callgraph             --------------------------
	.section	.nv.callgraph,"",@"SHT_CUDA_CALLGRAPH"
	.align	4
	.sectionentsize	8
	.align		4
        /*0000*/ 	.word	0x00000000
	.align		4
        /*0004*/ 	.word	0xffffffff
	.align		4
        /*0008*/ 	.word	0x00000000
	.align		4
        /*000c*/ 	.word	0xfffffffe
	.align		4
        /*0010*/ 	.word	0x00000000
	.align		4
        /*0014*/ 	.word	0xfffffffd
	.align		4
        /*0018*/ 	.word	0x00000000
	.align		4
        /*001c*/ 	.word	0xfffffffc


//--------------------- .text.matmul_kernel       --------------------------
	.section	.text.matmul_kernel,"ax",@progbits
	.align	128
        .global         matmul_kernel
        .type           matmul_kernel,@function
        .size           matmul_kernel,(.L_x_3 - matmul_kernel)
        .other          matmul_kernel,@"STO_CUDA_ENTRY STV_DEFAULT"
matmul_kernel:
.text.matmul_kernel:
[----:B------:R-:W-:Y:S08]  /*0000*/  LDC R1, c[0x0][0x28] ;  /* 0x00000a00ff017b82 */ /* 0x000ff00000000800 */
[----:B------:R-:W0:Y:S01]  /*0010*/  LDC.64 R8, c[0x0][0x228] ;  /* 0x00008a00ff087b82 */ /* 0x000e220000000a00 */
[----:B------:R-:W1:Y:S01]  /*0020*/  S2R R5, SR_CTAID.X ;  /* 0x0000000000057919 */ /* 0x000e620000002500 */
[----:B------:R-:W-:Y:S01]  /*0030*/  UMOV UR4, 0x400 ;  /* 0x0000040000047882 */ /* 0x000fe20000000000 */
[----:B------:R-:W-:Y:S01]  /*0040*/  ULDC.64 UR14, c[0x0][0x208] ;  /* 0x00008200000e7ab9 */ /* 0x000fe20000000a00 */
[----:B------:R-:W-:Y:S01]  /*0050*/  CS2R R28, SRZ ;  /* 0x00000000001c7805 */ /* 0x000fe2000001ff00 */
[----:B------:R-:W2:Y:S01]  /*0060*/  S2R R18, SR_TID.X ;  /* 0x0000000000127919 */ /* 0x000ea20000002100 */
[----:B------:R-:W-:-:S02]  /*0070*/  CS2R R30, SRZ ;  /* 0x00000000001e7805 */ /* 0x000fc4000001ff00 */
[----:B------:R-:W-:Y:S01]  /*0080*/  CS2R R32, SRZ ;  /* 0x0000000000207805 */ /* 0x000fe2000001ff00 */
[----:B------:R-:W3:Y:S01]  /*0090*/  LDC R92, c[0x0][0x230] ;  /* 0x00008c00ff5c7b82 */ /* 0x000ee20000000800 */
[----:B------:R-:W-:Y:S02]  /*00a0*/  CS2R R34, SRZ ;  /* 0x0000000000227805 */ /* 0x000fe4000001ff00 */
[----:B------:R-:W-:Y:S02]  /*00b0*/  CS2R R40, SRZ ;  /* 0x0000000000287805 */ /* 0x000fe4000001ff00 */
[----:B------:R-:W-:Y:S02]  /*00c0*/  CS2R R42, SRZ ;  /* 0x00000000002a7805 */ /* 0x000fe4000001ff00 */
[----:B------:R-:W-:Y:S02]  /*00d0*/  CS2R R48, SRZ ;  /* 0x0000000000307805 */ /* 0x000fe4000001ff00 */
[----:B------:R-:W-:Y:S01]  /*00e0*/  CS2R R50, SRZ ;  /* 0x0000000000327805 */ /* 0x000fe2000001ff00 */
[----:B------:R-:W4:Y:S01]  /*00f0*/  S2UR UR12, SR_CgaCtaId ;  /* 0x00000000000c79c3 */ /* 0x000f220000008800 */
[----:B0-----:R-:W-:-:S05]  /*0100*/  VIADD R0, R9, 0x3f ;  /* 0x0000003f09007836 */ /* 0x001fca0000000000 */
[----:B------:R-:W-:Y:S01]  /*0110*/  SHF.R.S32.HI R3, RZ, 0x1f, R0 ;  /* 0x0000001fff037819 */ /* 0x000fe20000011400 */
[----:B---3--:R-:W-:-:S03]  /*0120*/  VIADD R92, R92, 0x1f ;  /* 0x0000001f5c5c7836 */ /* 0x008fc60000000000 */
[----:B------:R-:W-:Y:S02]  /*0130*/  LEA.HI R3, R3, R0, RZ, 0x6 ;  /* 0x0000000003037211 */ /* 0x000fe400078f30ff */
[----:B-1----:R-:W-:Y:S02]  /*0140*/  IABS R10, R5 ;  /* 0x00000005000a7213 */ /* 0x002fe40000000000 */
[----:B------:R-:W-:Y:S02]  /*0150*/  SHF.R.S32.HI R3, RZ, 0x6, R3 ;  /* 0x00000006ff037819 */ /* 0x000fe40000011403 */
[----:B--2---:R-:W-:Y:S01]  /*0160*/  SHF.R.U32.HI R16, RZ, 0x6, R18 ;  /* 0x00000006ff107819 */ /* 0x004fe20000011612 */
[----:B----4-:R-:W-:Y:S02]  /*0170*/  ULEA UR12, UR12, UR4, 0x18 ;  /* 0x000000040c0c7291 */ /* 0x010fe4000f8ec03f */
[----:B------:R-:W-:Y:S01]  /*0180*/  IMAD.SHL.U32 R4, R3, 0x8, RZ ;  /* 0x0000000803047824 */ /* 0x000fe200078e00ff */
[----:B------:R-:W-:-:S04]  /*0190*/  SGXT.U32 R16, R16, 0x1 ;  /* 0x000000011010781a */ /* 0x000fc80000000000 */
[-C--:B------:R-:W-:Y:S02]  /*01a0*/  IABS R7, R4.reuse ;  /* 0x0000000400077213 */ /* 0x080fe40000000000 */
[----:B------:R-:W-:Y:S02]  /*01b0*/  IABS R12, R4 ;  /* 0x00000004000c7213 */ /* 0x000fe40000000000 */
[----:B------:R-:W0:Y:S08]  /*01c0*/  I2F.RP R0, R7 ;  /* 0x0000000700007306 */ /* 0x000e300000209400 */
[----:B0-----:R-:W0:Y:S02]  /*01d0*/  MUFU.RCP R0, R0 ;  /* 0x0000000000007308 */ /* 0x001e240000001000 */
[----:B0-----:R-:W-:-:S02]  /*01e0*/  VIADD R2, R0, 0xffffffe ;  /* 0x0ffffffe00027836 */ /* 0x001fc40000000000 */
[----:B------:R-:W-:-:S04]  /*01f0*/  IMAD.MOV R0, RZ, RZ, -R12 ;  /* 0x000000ffff007224 */ /* 0x000fc800078e0a0c */
[----:B------:R0:W1:Y:S02]  /*0200*/  F2I.FTZ.U32.TRUNC.NTZ R3, R2 ;  /* 0x0000000200037305 */ /* 0x000064000021f000 */
[----:B0-----:R-:W-:Y:S02]  /*0210*/  IMAD.MOV.U32 R2, RZ, RZ, RZ ;  /* 0x000000ffff027224 */ /* 0x001fe400078e00ff */
[----:B-1----:R-:W-:-:S04]  /*0220*/  IMAD.MOV R6, RZ, RZ, -R3 ;  /* 0x000000ffff067224 */ /* 0x002fc800078e0a03 */
[----:B------:R-:W-:Y:S02]  /*0230*/  IMAD R11, R6, R7, RZ ;  /* 0x00000007060b7224 */ /* 0x000fe400078e02ff */
[----:B------:R-:W-:Y:S02]  /*0240*/  IMAD.MOV.U32 R6, RZ, RZ, R10 ;  /* 0x000000ffff067224 */ /* 0x000fe400078e000a */
[----:B------:R-:W-:-:S06]  /*0250*/  IMAD.HI.U32 R3, R3, R11, R2 ;  /* 0x0000000b03037227 */ /* 0x000fcc00078e0002 */
[----:B------:R-:W-:-:S04]  /*0260*/  IMAD.HI.U32 R3, R3, R6, RZ ;  /* 0x0000000603037227 */ /* 0x000fc800078e00ff */
[----:B------:R-:W-:-:S05]  /*0270*/  IMAD R0, R3, R0, R6 ;  /* 0x0000000003007224 */ /* 0x000fca00078e0206 */
[----:B------:R-:W-:-:S13]  /*0280*/  ISETP.GT.U32.AND P1, PT, R7, R0, PT ;  /* 0x000000000700720c */ /* 0x000fda0003f24070 */
[----:B------:R-:W-:Y:S02]  /*0290*/  @!P1 IMAD.IADD R0, R0, 0x1, -R7 ;  /* 0x0000000100009824 */ /* 0x000fe400078e0a07 */
[----:B------:R-:W-:Y:S01]  /*02a0*/  @!P1 VIADD R3, R3, 0x1 ;  /* 0x0000000103039836 */ /* 0x000fe20000000000 */
[----:B------:R-:W-:Y:S02]  /*02b0*/  ISETP.NE.AND P1, PT, R4, RZ, PT ;  /* 0x000000ff0400720c */ /* 0x000fe40003f25270 */
[----:B------:R-:W-:Y:S02]  /*02c0*/  ISETP.GE.U32.AND P0, PT, R0, R7, PT ;  /* 0x000000070000720c */ /* 0x000fe40003f06070 */
[----:B------:R-:W-:-:S04]  /*02d0*/  LOP3.LUT R0, R5, R4, RZ, 0x3c, !PT ;  /* 0x0000000405007212 */ /* 0x000fc800078e3cff */
[----:B------:R-:W-:Y:S01]  /*02e0*/  ISETP.GE.AND P2, PT, R0, RZ, PT ;  /* 0x000000ff0000720c */ /* 0x000fe20003f46270 */
[----:B------:R-:W-:-:S06]  /*02f0*/  VIADD R0, R8, 0x3f ;  /* 0x0000003f08007836 */ /* 0x000fcc0000000000 */
[----:B------:R-:W-:-:S04]  /*0300*/  @P0 VIADD R3, R3, 0x1 ;  /* 0x0000000103030836 */ /* 0x000fc80000000000 */
[----:B------:R-:W-:Y:S01]  /*0310*/  IMAD.MOV.U32 R2, RZ, RZ, R3 ;  /* 0x000000ffff027224 */ /* 0x000fe200078e0003 */
[----:B------:R-:W-:-:S03]  /*0320*/  SHF.R.S32.HI R3, RZ, 0x1f, R0 ;  /* 0x0000001fff037819 */ /* 0x000fc60000011400 */
[----:B------:R-:W-:Y:S01]  /*0330*/  @!P2 IMAD.MOV R2, RZ, RZ, -R2 ;  /* 0x000000ffff02a224 */ /* 0x000fe200078e0a02 */
[----:B------:R-:W-:Y:S02]  /*0340*/  @!P1 LOP3.LUT R2, RZ, R4, RZ, 0x33, !PT ;  /* 0x00000004ff029212 */ /* 0x000fe400078e33ff */
[----:B------:R-:W-:-:S03]  /*0350*/  LEA.HI R3, R3, R0, RZ, 0x6 ;  /* 0x0000000003037211 */ /* 0x000fc600078f30ff */
[----:B------:R-:W-:Y:S02]  /*0360*/  IMAD.SHL.U32 R6, R2, 0x8, RZ ;  /* 0x0000000802067824 */ /* 0x000fe400078e00ff */
[----:B------:R-:W-:-:S03]  /*0370*/  IMAD.MOV R2, RZ, RZ, -R2 ;  /* 0x000000ffff027224 */ /* 0x000fc600078e0a02 */
[----:B------:R-:W-:Y:S01]  /*0380*/  LEA.HI.SX32 R3, R3, -R6, 0x1a ;  /* 0x8000000603037211 */ /* 0x000fe200078fd2ff */
[----:B------:R-:W-:-:S03]  /*0390*/  IMAD R4, R4, R2, R5 ;  /* 0x0000000204047224 */ /* 0x000fc600078e0205 */
[----:B------:R-:W-:Y:S02]  /*03a0*/  VIMNMX R13, R3, 0x8, PT ;  /* 0x00000008030d7848 */ /* 0x000fe40003fe0100 */
[----:B------:R-:W-:Y:S02]  /*03b0*/  IABS R11, R4 ;  /* 0x00000004000b7213 */ /* 0x000fe40000000000 */
[----:B------:R-:W-:-:S04]  /*03c0*/  IABS R7, R13 ;  /* 0x0000000d00077213 */ /* 0x000fc80000000000 */
[----:B------:R-:W0:Y:S08]  /*03d0*/  I2F.RP R0, R7 ;  /* 0x0000000700007306 */ /* 0x000e300000209400 */
[----:B0-----:R-:W0:Y:S02]  /*03e0*/  MUFU.RCP R0, R0 ;  /* 0x0000000000007308 */ /* 0x001e240000001000 */
[----:B0-----:R-:W-:-:S06]  /*03f0*/  VIADD R3, R0, 0xffffffe ;  /* 0x0ffffffe00037836 */ /* 0x001fcc0000000000 */
[----:B------:R-:W0:Y:S02]  /*0400*/  F2I.FTZ.U32.TRUNC.NTZ R3, R3 ;  /* 0x0000000300037305 */ /* 0x000e24000021f000 */
[----:B0-----:R-:W-:-:S04]  /*0410*/  IMAD.MOV R10, RZ, RZ, -R3 ;  /* 0x000000ffff0a7224 */ /* 0x001fc800078e0a03 */
[----:B------:R-:W-:Y:S01]  /*0420*/  IMAD.MOV.U32 R2, RZ, RZ, R10 ;  /* 0x000000ffff027224 */ /* 0x000fe200078e000a */
[----:B------:R-:W-:-:S03]  /*0430*/  IABS R10, R13 ;  /* 0x0000000d000a7213 */ /* 0x000fc60000000000 */
[----:B------:R-:W-:Y:S02]  /*0440*/  IMAD R5, R2, R7, RZ ;  /* 0x0000000702057224 */ /* 0x000fe400078e02ff */
[----:B------:R-:W-:Y:S02]  /*0450*/  IMAD.MOV.U32 R2, RZ, RZ, RZ ;  /* 0x000000ffff027224 */ /* 0x000fe400078e00ff */
[----:B------:R-:W-:Y:S02]  /*0460*/  IMAD.MOV R0, RZ, RZ, -R10 ;  /* 0x000000ffff007224 */ /* 0x000fe400078e0a0a */
        /* <DEDUP_REMOVED lines=9> */
[----:B------:R-:W-:-:S07]  /*0500*/  ISETP.GE.AND P2, PT, R0, RZ, PT ;  /* 0x000000ff0000720c */ /* 0x000fce0003f46270 */
[----:B------:R-:W-:Y:S01]  /*0510*/  @P0 VIADD R2, R2, 0x1 ;  /* 0x0000000102020836 */ /* 0x000fe20000000000 */
[----:B------:R-:W-:-:S05]  /*0520*/  ISETP.GE.AND P0, PT, R92, 0x20, PT ;  /* 0x000000205c00780c */ /* 0x000fca0003f06270 */
[----:B------:R-:W-:Y:S01]  /*0530*/  @!P2 IMAD.MOV R2, RZ, RZ, -R2 ;  /* 0x000000ffff02a224 */ /* 0x000fe200078e0a02 */
[----:B------:R-:W-:-:S05]  /*0540*/  @!P1 LOP3.LUT R2, RZ, R13, RZ, 0x33, !PT ;  /* 0x0000000dff029212 */ /* 0x000fca00078e33ff */
[----:B------:R-:W-:Y:S02]  /*0550*/  IMAD.MOV R0, RZ, RZ, -R2 ;  /* 0x000000ffff007224 */ /* 0x000fe400078e0a02 */
[----:B------:R-:W-:Y:S02]  /*0560*/  IMAD.SHL.U32 R15, R2, 0x40, RZ ;  /* 0x00000040020f7824 */ /* 0x000fe400078e00ff */
[----:B------:R-:W-:-:S04]  /*0570*/  IMAD R0, R13, R0, R4 ;  /* 0x000000000d007224 */ /* 0x000fc800078e0204 */
[----:B------:R-:W-:Y:S01]  /*0580*/  IMAD.IADD R3, R6, 0x1, R0 ;  /* 0x0000000106037824 */ /* 0x000fe200078e0200 */
[----:B------:R-:W-:-:S05]  /*0590*/  LOP3.LUT R0, R18, 0x3f, RZ, 0xc0, !PT ;  /* 0x0000003f12007812 */ /* 0x000fca00078ec0ff */
[----:B------:R-:W-:Y:S01]  /*05a0*/  IMAD R14, R3, 0x40, R0 ;  /* 0x00000040030e7824 */ /* 0x000fe200078e0200 */
[----:B------:R-:W-:Y:S06]  /*05b0*/  @!P0 BRA `(.L_x_0) ;  /* 0x0000002400708947 */ /* 0x000fec0003800000 */
[----:B------:R-:W-:Y:S01]  /*05c0*/  IABS R27, R8 ;  /* 0x00000008001b7213 */ /* 0x000fe20000000000 */
[----:B------:R-:W-:Y:S01]  /*05d0*/  ULDC UR4, c[0x0][0x234] ;  /* 0x00008d0000047ab9 */ /* 0x000fe20000000800 */
[----:B------:R-:W-:Y:S01]  /*05e0*/  IABS R2, R9 ;  /* 0x0000000900027213 */ /* 0x000fe20000000000 */
[----:B------:R-:W-:Y:S01]  /*05f0*/  ULDC.64 UR6, c[0x0][0x210] ;  /* 0x0000840000067ab9 */ /* 0x000fe20000000a00 */
[----:B------:R-:W0:Y:S01]  /*0600*/  I2F.RP R10, R27 ;  /* 0x0000001b000a7306 */ /* 0x000e220000209400 */
[----:B------:R-:W-:Y:S01]  /*0610*/  SHF.R.U32.HI R6, RZ, 0x5, R18 ;  /* 0x00000005ff067819 */ /* 0x000fe20000011612 */
[----:B------:R-:W1:Y:S01]  /*0620*/  LDC R93, c[0x0][0x238] ;  /* 0x00008e00ff5d7b82 */ /* 0x000e620000000800 */
[----:B------:R-:W-:Y:S01]  /*0630*/  IABS R20, R14 ;  /* 0x0000000e00147213 */ /* 0x000fe20000000000 */
[----:B------:R-:W-:Y:S01]  /*0640*/  ULDC UR5, c[0x0][0x240] ;  /* 0x0000900000057ab9 */ /* 0x000fe20000000800 */
[----:B------:R-:W-:Y:S01]  /*0650*/  SGXT.U32 R6, R6, 0x2 ;  /* 0x000000020606781a */ /* 0x000fe20000000000 */
[----:B------:R-:W-:Y:S01]  /*0660*/  IMAD.SHL.U32 R0, R0, 0x2, RZ ;  /* 0x0000000200007824 */ /* 0x000fe200078e00ff */
[----:B------:R-:W-:Y:S01]  /*0670*/  LEA.HI R24, R18, R15, RZ, 0x1b ;  /* 0x0000000f12187211 */ /* 0x000fe200078fd8ff */
[----:B------:R-:W2:Y:S01]  /*0680*/  I2F.RP R3, R2 ;  /* 0x0000000200037306 */ /* 0x000ea20000209400 */
[----:B------:R-:W-:Y:S01]  /*0690*/  ISETP.GE.AND P6, PT, R14, RZ, PT ;  /* 0x000000ff0e00720c */ /* 0x000fe20003fc6270 */
[----:B------:R-:W3:Y:S01]  /*06a0*/  LDC R70, c[0x0][0x23c] ;  /* 0x00008f00ff467b82 */ /* 0x000ee20000000800 */
[----:B------:R-:W-:-:S02]  /*06b0*/  ISETP.NE.AND P3, PT, R8, RZ, PT ;  /* 0x000000ff0800720c */ /* 0x000fc40003f65270 */
[----:B------:R-:W-:Y:S02]  /*06c0*/  CS2R R44, SRZ ;  /* 0x00000000002c7805 */ /* 0x000fe4000001ff00 */
[C---:B------:R-:W-:Y:S02]  /*06d0*/  LOP3.LUT R56, R16.reuse, 0x16, RZ, 0xfc, !PT ;  /* 0x0000001610387812 */ /* 0x040fe400078efcff */
[----:B------:R-:W-:Y:S02]  /*06e0*/  CS2R R46, SRZ ;  /* 0x00000000002e7805 */ /* 0x000fe4000001ff00 */
[C---:B------:R-:W-:Y:S01]  /*06f0*/  LOP3.LUT R57, R16.reuse, 0x14, RZ, 0xfc, !PT ;  /* 0x0000001410397812 */ /* 0x040fe200078efcff */
[----:B0-----:R-:W0:Y:S01]  /*0700*/  MUFU.RCP R10, R10 ;  /* 0x0000000a000a7308 */ /* 0x001e220000001000 */
[----:B------:R-:W-:Y:S02]  /*0710*/  LOP3.LUT R58, R16, 0x12, RZ, 0xfc, !PT ;  /* 0x00000012103a7812 */ /* 0x000fe400078efcff */
[----:B------:R-:W-:-:S02]  /*0720*/  CS2R R48, SRZ ;  /* 0x0000000000307805 */ /* 0x000fc4000001ff00 */
[C---:B------:R-:W-:Y:S02]  /*0730*/  LOP3.LUT R59, R16.reuse, 0x10, RZ, 0xfc, !PT ;  /* 0x00000010103b7812 */ /* 0x040fe400078efcff */
[----:B------:R-:W-:Y:S02]  /*0740*/  CS2R R50, SRZ ;  /* 0x0000000000327805 */ /* 0x000fe4000001ff00 */
[C---:B------:R-:W-:Y:S02]  /*0750*/  LOP3.LUT R60, R16.reuse, 0xe, RZ, 0xfc, !PT ;  /* 0x0000000e103c7812 */ /* 0x040fe400078efcff */
[----:B------:R-:W-:Y:S02]  /*0760*/  CS2R R52, SRZ ;  /* 0x0000000000347805 */ /* 0x000fe4000001ff00 */
[C---:B------:R-:W-:Y:S01]  /*0770*/  LOP3.LUT R61, R16.reuse, 0xc, RZ, 0xfc, !PT ;  /* 0x0000000c103d7812 */ /* 0x040fe200078efcff */
[----:B--2---:R-:W2:Y:S01]  /*0780*/  MUFU.RCP R3, R3 ;  /* 0x0000000300037308 */ /* 0x004ea20000001000 */
[----:B------:R-:W-:Y:S01]  /*0790*/  LOP3.LUT R62, R16, 0xa, RZ, 0xfc, !PT ;  /* 0x0000000a103e7812 */ /* 0x000fe200078efcff */
[-C--:B-1----:R-:W-:Y:S01]  /*07a0*/  IMAD R56, R56, R93.reuse, RZ ;  /* 0x0000005d38387224 */ /* 0x082fe200078e02ff */
[C---:B------:R-:W-:Y:S01]  /*07b0*/  LOP3.LUT R63, R16.reuse, 0x8, RZ, 0xfc, !PT ;  /* 0x00000008103f7812 */ /* 0x040fe200078efcff */
[-C--:B------:R-:W-:Y:S01]  /*07c0*/  IMAD R57, R57, R93.reuse, RZ ;  /* 0x0000005d39397224 */ /* 0x080fe200078e02ff */
[----:B------:R-:W-:Y:S01]  /*07d0*/  LOP3.LUT R64, R16, 0x6, RZ, 0xfc, !PT ;  /* 0x0000000610407812 */ /* 0x000fe200078efcff */
[-C--:B------:R-:W-:Y:S01]  /*07e0*/  IMAD R58, R58, R93.reuse, RZ ;  /* 0x0000005d3a3a7224 */ /* 0x080fe200078e02ff */
[C---:B------:R-:W-:Y:S01]  /*07f0*/  LOP3.LUT R65, R16.reuse, 0x4, RZ, 0xfc, !PT ;  /* 0x0000000410417812 */ /* 0x040fe200078efcff */
[-C--:B------:R-:W-:Y:S01]  /*0800*/  IMAD R59, R59, R93.reuse, RZ ;  /* 0x0000005d3b3b7224 */ /* 0x080fe200078e02ff */
[----:B------:R-:W-:Y:S01]  /*0810*/  LOP3.LUT R66, R16, 0x2, RZ, 0xfc, !PT ;  /* 0x0000000210427812 */ /* 0x000fe200078efcff */
[----:B0-----:R-:W-:Y:S01]  /*0820*/  VIADD R7, R10, 0xffffffe ;  /* 0x0ffffffe0a077836 */ /* 0x001fe20000000000 */
[----:B------:R-:W-:Y:S01]  /*0830*/  CS2R R54, SRZ ;  /* 0x0000000000367805 */ /* 0x000fe2000001ff00 */
[-C--:B------:R-:W-:Y:S01]  /*0840*/  IMAD R60, R60, R93.reuse, RZ ;  /* 0x0000005d3c3c7224 */ /* 0x080fe200078e02ff */
[----:B------:R-:W-:Y:S01]  /*0850*/  UMOV UR8, 0x80 ;  /* 0x0000008000087882 */ /* 0x000fe20000000000 */
[-C--:B------:R-:W-:Y:S01]  /*0860*/  IMAD R61, R61, R93.reuse, RZ ;  /* 0x0000005d3d3d7224 */ /* 0x080fe200078e02ff */
[----:B------:R-:W-:Y:S01]  /*0870*/  UMOV UR9, 0x40000040 ;  /* 0x4000004000097882 */ /* 0x000fe20000000000 */
[----:B------:R-:W0:Y:S01]  /*0880*/  F2I.FTZ.U32.TRUNC.NTZ R7, R7 ;  /* 0x0000000700077305 */ /* 0x000e22000021f000 */
[----:B--2---:R-:W-:Y:S01]  /*0890*/  VIADD R4, R3, 0xffffffe ;  /* 0x0ffffffe03047836 */ /* 0x004fe20000000000 */
[----:B------:R-:W-:Y:S01]  /*08a0*/  LOP3.LUT R3, R15, R6, RZ, 0xfc, !PT ;  /* 0x000000060f037212 */ /* 0x000fe200078efcff */
[----:B------:R-:W-:Y:S01]  /*08b0*/  IMAD.MOV.U32 R6, RZ, RZ, RZ ;  /* 0x000000ffff067224 */ /* 0x000fe200078e00ff */
[----:B------:R-:W-:Y:S01]  /*08c0*/  UMOV UR10, 0xfffffffe ;  /* 0xfffffffe000a7882 */ /* 0x000fe20000000000 */
[-C--:B------:R-:W-:Y:S01]  /*08d0*/  IMAD R62, R62, R93.reuse, RZ ;  /* 0x0000005d3e3e7224 */ /* 0x080fe200078e02ff */
[----:B------:R-:W-:Y:S01]  /*08e0*/  LOP3.LUT R17, R3, 0x38, RZ, 0xfc, !PT ;  /* 0x0000003803117812 */ /* 0x000fe200078efcff */
[-C--:B------:R-:W-:Y:S01]  /*08f0*/  IMAD R63, R63, R93.reuse, RZ ;  /* 0x0000005d3f3f7224 */ /* 0x080fe200078e02ff */
[----:B------:R1:W2:Y:S01]  /*0900*/  F2I.FTZ.U32.TRUNC.NTZ R5, R4 ;  /* 0x0000000400057305 */ /* 0x0002a2000021f000 */
[----:B------:R-:W-:Y:S01]  /*0910*/  LOP3.LUT R26, R3, 0x2c, RZ, 0xfc, !PT ;  /* 0x0000002c031a7812 */ /* 0x000fe200078efcff */
[-C--:B------:R-:W-:Y:S01]  /*0920*/  IMAD R64, R64, R93.reuse, RZ ;  /* 0x0000005d40407224 */ /* 0x080fe200078e02ff */
[----:B------:R-:W-:Y:S01]  /*0930*/  ISETP.GE.AND P5, PT, R17, RZ, PT ;  /* 0x000000ff1100720c */ /* 0x000fe20003fa6270 */
[-C--:B------:R-:W-:Y:S01]  /*0940*/  IMAD R65, R65, R93.reuse, RZ ;  /* 0x0000005d41417224 */ /* 0x080fe200078e02ff */
[----:B------:R-:W-:Y:S01]  /*0950*/  IABS R21, R26 ;  /* 0x0000001a00157213 */ /* 0x000fe20000000000 */
[----:B------:R-:W-:Y:S01]  /*0960*/  IMAD R66, R66, R93, RZ ;  /* 0x0000005d42427224 */ /* 0x000fe200078e02ff */
[C---:B------:R-:W-:Y:S01]  /*0970*/  LOP3.LUT R28, R3.reuse, 0x28, RZ, 0xfc, !PT ;  /* 0x00000028031c7812 */ /* 0x040fe200078efcff */
[--C-:B0-----:R-:W-:Y:S01]  /*0980*/  IMAD.MOV R12, RZ, RZ, -R7.reuse ;  /* 0x000000ffff0c7224 */ /* 0x101fe200078e0a07 */
[C---:B------:R-:W-:Y:S01]  /*0990*/  LOP3.LUT R30, R3.reuse, 0x24, RZ, 0xfc, !PT ;  /* 0x00000024031e7812 */ /* 0x040fe200078efcff */
[----:B-1----:R-:W-:Y:S01]  /*09a0*/  IMAD.MOV.U32 R4, RZ, RZ, RZ ;  /* 0x000000ffff047224 */ /* 0x002fe200078e00ff */
[----:B------:R-:W-:Y:S01]  /*09b0*/  IABS R23, R28 ;  /* 0x0000001c00177213 */ /* 0x000fe20000000000 */
[----:B------:R-:W-:Y:S01]  /*09c0*/  IMAD R11, R12, R27, RZ ;  /* 0x0000001b0c0b7224 */ /* 0x000fe200078e02ff */
[----:B------:R-:W-:Y:S01]  /*09d0*/  IABS R25, R30 ;  /* 0x0000001e00197213 */ /* 0x000fe20000000000 */
[----:B------:R-:W-:Y:S01]  /*09e0*/  VIADD R12, R24, 0x3c ;  /* 0x0000003c180c7836 */ /* 0x000fe20000000000 */
[----:B------:R-:W-:Y:S01]  /*09f0*/  LOP3.LUT R32, R3, 0x18, RZ, 0xfc, !PT ;  /* 0x0000001803207812 */ /* 0x000fe200078efcff */
[----:B------:R-:W-:Y:S01]  /*0a00*/  IMAD.HI.U32 R6, R7, R11, R6 ;  /* 0x0000000b07067227 */ /* 0x000fe200078e0006 */
[C---:B------:R-:W-:Y:S01]  /*0a10*/  LOP3.LUT R34, R3.reuse, 0x14, RZ, 0xfc, !PT ;  /* 0x0000001403227812 */ /* 0x040fe200078efcff */
[----:B------:R-:W-:Y:S01]  /*0a20*/  UMOV UR11, 0x7fffffdf ;  /* 0x7fffffdf000b7882 */ /* 0x000fe20000000000 */
[----:B------:R-:W-:Y:S01]  /*0a30*/  IABS R11, R12 ;  /* 0x0000000c000b7213 */ /* 0x000fe20000000000 */
[--C-:B--2---:R-:W-:Y:S01]  /*0a40*/  IMAD.MOV R13, RZ, RZ, -R5.reuse ;  /* 0x000000ffff0d7224 */ /* 0x104fe200078e0a05 */
[----:B------:R-:W-:Y:S01]  /*0a50*/  ISETP.GE.AND P4, PT, R12, RZ, PT ;  /* 0x000000ff0c00720c */ /* 0x000fe20003f86270 */
[----:B------:R-:W-:Y:S01]  /*0a60*/  IMAD.HI.U32 R10, R6, R20, RZ ;  /* 0x00000014060a7227 */ /* 0x000fe200078e00ff */
[----:B------:R-:W-:Y:S01]  /*0a70*/  IABS R29, R34 ;  /* 0x00000022001d7213 */ /* 0x000fe20000000000 */
[----:B------:R-:W-:Y:S01]  /*0a80*/  ULDC UR13, c[0x0][0x230] ;  /* 0x00008c00000d7ab9 */ /* 0x000fe20000000800 */
[C---:B------:R-:W-:Y:S01]  /*0a90*/  LOP3.LUT R36, R3.reuse, 0x10, RZ, 0xfc, !PT ;  /* 0x0000001003247812 */ /* 0x040fe200078efcff */
[----:B------:R-:W-:Y:S01]  /*0aa0*/  IMAD.MOV R10, RZ, RZ, -R10 ;  /* 0x000000ffff0a7224 */ /* 0x000fe200078e0a0a */
[----:B------:R-:W-:Y:S01]  /*0ab0*/  LOP3.LUT R38, R3, 0xc, RZ, 0xfc, !PT ;  /* 0x0000000c03267812 */ /* 0x000fe200078efcff */
[----:B------:R-:W-:Y:S01]  /*0ac0*/  IMAD R7, R13, R2, RZ ;  /* 0x000000020d077224 */ /* 0x000fe200078e02ff */
[----:B------:R-:W-:Y:S01]  /*0ad0*/  IABS R13, R17 ;  /* 0x00000011000d7213 */ /* 0x000fe20000000000 */
[----:B------:R-:W-:Y:S01]  /*0ae0*/  IMAD R20, R27, R10, R20 ;  /* 0x0000000a1b147224 */ /* 0x000fe200078e0214 */
[----:B------:R-:W-:Y:S01]  /*0af0*/  LOP3.LUT R10, R3, 0x30, RZ, 0xfc, !PT ;  /* 0x00000030030a7812 */ /* 0x000fe200078efcff */
[----:B------:R-:W-:Y:S01]  /*0b00*/  IMAD.HI.U32 R4, R5, R7, R4 ;  /* 0x0000000705047227 */ /* 0x000fe200078e0004 */
[----:B------:R-:W-:-:S02]  /*0b10*/  SHF.R.S32.HI R5, RZ, 0x1f, R92 ;  /* 0x0000001fff057819 */ /* 0x000fc4000001145c */
[----:B------:R-:W-:Y:S01]  /*0b20*/  ISETP.GT.U32.AND P2, PT, R27, R20, PT ;  /* 0x000000141b00720c */ /* 0x000fe20003f44070 */
[----:B------:R-:W-:Y:S01]  /*0b30*/  IMAD.SHL.U32 R67, R93, 0x20, RZ ;  /* 0x000000205d437824 */ /* 0x000fe200078e00ff */
[----:B------:R-:W-:Y:S01]  /*0b40*/  LEA.HI R92, R5, R92, RZ, 0x5 ;  /* 0x0000005c055c7211 */ /* 0x000fe200078f28ff */
[----:B------:R-:W-:Y:S01]  /*0b50*/  IMAD.HI.U32 R6, R4, R11, RZ ;  /* 0x0000000b04067227 */ /* 0x000fe200078e00ff */
[----:B------:R-:W-:Y:S02]  /*0b60*/  IABS R19, R10 ;  /* 0x0000000a00137213 */ /* 0x000fe40000000000 */
[----:B------:R-:W-:Y:S01]  /*0b70*/  ISETP.GE.AND P1, PT, R10, RZ, PT ;  /* 0x000000ff0a00720c */ /* 0x000fe20003f26270 */
[----:B------:R-:W-:Y:S01]  /*0b80*/  IMAD.HI.U32 R7, R4, R13, RZ ;  /* 0x0000000d04077227 */ /* 0x000fe200078e00ff */
[C---:B------:R-:W-:Y:S02]  /*0b90*/  LOP3.LUT R40, R3.reuse, 0x8, RZ, 0xfc, !PT ;  /* 0x0000000803287812 */ /* 0x040fe400078efcff */
[----:B------:R-:W-:Y:S01]  /*0ba0*/  LOP3.LUT R42, R3, 0x4, RZ, 0xfc, !PT ;  /* 0x00000004032a7812 */ /* 0x000fe200078efcff */
[----:B------:R-:W-:Y:S01]  /*0bb0*/  IMAD.MOV R6, RZ, RZ, -R6 ;  /* 0x000000ffff067224 */ /* 0x000fe200078e0a06 */
[----:B------:R-:W-:Y:S01]  /*0bc0*/  IABS R31, R36 ;  /* 0x00000024001f7213 */ /* 0x000fe20000000000 */
[----:B------:R-:W-:Y:S01]  /*0bd0*/  @!P2 IMAD.IADD R20, R20, 0x1, -R27 ;  /* 0x000000011414a824 */ /* 0x000fe200078e0a1b */
[----:B------:R-:W-:Y:S01]  /*0be0*/  IABS R33, R38 ;  /* 0x0000002600217213 */ /* 0x000fe20000000000 */
[----:B------:R-:W-:Y:S01]  /*0bf0*/  IMAD.MOV R7, RZ, RZ, -R7 ;  /* 0x000000ffff077224 */ /* 0x000fe200078e0a07 */
[----:B------:R-:W-:Y:S01]  /*0c00*/  IABS R35, R40 ;  /* 0x0000002800237213 */ /* 0x000fe20000000000 */
[C---:B------:R-:W-:Y:S01]  /*0c10*/  IMAD R5, R2.reuse, R6, R11 ;  /* 0x0000000602057224 */ /* 0x040fe200078e020b */
[----:B------:R-:W-:Y:S01]  /*0c20*/  ISETP.GT.U32.AND P2, PT, R27, R20, PT ;  /* 0x000000141b00720c */ /* 0x000fe20003f44070 */
[----:B------:R-:W-:Y:S01]  /*0c30*/  IMAD R7, R2, R7, R13 ;  /* 0x0000000702077224 */ /* 0x000fe200078e020d */
[----:B------:R-:W-:Y:S01]  /*0c40*/  LOP3.LUT R6, R3, 0x34, RZ, 0xfc, !PT ;  /* 0x0000003403067812 */ /* 0x000fe200078efcff */
[----:B------:R-:W-:Y:S01]  /*0c50*/  IMAD.HI.U32 R11, R4, R21, RZ ;  /* 0x00000015040b7227 */ /* 0x000fe200078e00ff */
[----:B------:R-:W-:-:S02]  /*0c60*/  IABS R37, R42 ;  /* 0x0000002a00257213 */ /* 0x000fc40000000000 */
[----:B------:R-:W-:Y:S01]  /*0c70*/  IABS R13, R6 ;  /* 0x00000006000d7213 */ /* 0x000fe20000000000 */
[----:B------:R-:W-:Y:S01]  /*0c80*/  IMAD.MOV R22, RZ, RZ, -R11 ;  /* 0x000000ffff167224 */ /* 0x000fe200078e0a0b */
[----:B------:R-:W-:Y:S01]  /*0c90*/  ISETP.GE.AND P0, PT, R6, RZ, PT ;  /* 0x000000ff0600720c */ /* 0x000fe20003f06270 */
[----:B------:R-:W-:Y:S01]  /*0ca0*/  IMAD.HI.U32 R10, R4, R19, RZ ;  /* 0x00000013040a7227 */ /* 0x000fe200078e00ff */
[----:B------:R-:W-:Y:S02]  /*0cb0*/  IABS R39, R3 ;  /* 0x0000000300277213 */ /* 0x000fe40000000000 */
[----:B------:R-:W-:Y:S01]  /*0cc0*/  SHF.R.S32.HI R92, RZ, 0x5, R92 ;  /* 0x00000005ff5c7819 */ /* 0x000fe2000001145c */
[----:B------:R-:W-:Y:S01]  /*0cd0*/  @!P2 IMAD.IADD R20, R20, 0x1, -R27 ;  /* 0x000000011414a824 */ /* 0x000fe200078e0a1b */
[----:B------:R-:W-:Y:S01]  /*0ce0*/  ISETP.GT.U32.AND P2, PT, R2, R5, PT ;  /* 0x000000050200720c */ /* 0x000fe20003f44070 */
[----:B------:R-:W-:Y:S01]  /*0cf0*/  IMAD.HI.U32 R6, R4, R13, RZ ;  /* 0x0000000d04067227 */ /* 0x000fe200078e00ff */
[----:B------:R-:W-:-:S03]  /*0d00*/  IABS R27, R32 ;  /* 0x00000020001b7213 */ /* 0x000fc60000000000 */
[----:B------:R-:W-:Y:S02]  /*0d10*/  IMAD.MOV R17, RZ, RZ, -R6 ;  /* 0x000000ffff117224 */ /* 0x000fe400078e0a06 */
[----:B------:R-:W-:Y:S02]  /*0d20*/  IMAD.MOV R10, RZ, RZ, -R10 ;  /* 0x000000ffff0a7224 */ /* 0x000fe400078e0a0a */
[C---:B------:R-:W-:Y:S02]  /*0d30*/  IMAD R11, R2.reuse, R17, R13 ;  /* 0x00000011020b7224 */ /* 0x040fe400078e020d */
[----:B------:R-:W-:Y:S02]  /*0d40*/  IMAD R17, R2, R22, R21 ;  /* 0x0000001602117224 */ /* 0x000fe400078e0215 */
[----:B------:R-:W-:Y:S02]  /*0d50*/  IMAD.MOV.U32 R22, RZ, RZ, R20 ;  /* 0x000000ffff167224 */ /* 0x000fe400078e0014 */
[----:B------:R-:W-:-:S02]  /*0d60*/  @!P2 IMAD.IADD R5, R5, 0x1, -R2 ;  /* 0x000000010505a824 */ /* 0x000fc400078e0a02 */
[----:B------:R-:W-:Y:S01]  /*0d70*/  @!P6 IMAD.MOV R22, RZ, RZ, -R22 ;  /* 0x000000ffff16e224 */ /* 0x000fe200078e0a16 */
[----:B------:R-:W-:Y:S01]  /*0d80*/  ISETP.GT.U32.AND P6, PT, R2, R7, PT ;  /* 0x000000070200720c */ /* 0x000fe20003fc4070 */
[----:B------:R-:W-:Y:S01]  /*0d90*/  IMAD.HI.U32 R12, R4, R23, RZ ;  /* 0x00000017040c7227 */ /* 0x000fe200078e00ff */
[----:B------:R-:W-:Y:S02]  /*0da0*/  @!P3 LOP3.LUT R22, RZ, R8, RZ, 0x33, !PT ;  /* 0x00000008ff16b212 */ /* 0x000fe400078e33ff */
[----:B------:R-:W-:Y:S01]  /*0db0*/  ISETP.GT.U32.AND P2, PT, R2, R5, PT ;  /* 0x000000050200720c */ /* 0x000fe20003f44070 */
[----:B------:R-:W-:Y:S01]  /*0dc0*/  IMAD.HI.U32 R6, R4, R25, RZ ;  /* 0x0000001904067227 */ /* 0x000fe200078e00ff */
[----:B------:R-:W-:-:S03]  /*0dd0*/  ISETP.GT.U32.AND P3, PT, R2, R11, PT ;  /* 0x0000000b0200720c */ /* 0x000fc60003f64070 */
[----:B------:R-:W-:Y:S02]  /*0de0*/  IMAD R13, R2, R10, R19 ;  /* 0x0000000a020d7224 */ /* 0x000fe400078e0213 */
[----:B------:R-:W-:Y:S02]  /*0df0*/  IMAD.MOV R12, RZ, RZ, -R12 ;  /* 0x000000ffff0c7224 */ /* 0x000fe400078e0a0c */
[----:B------:R-:W-:Y:S02]  /*0e00*/  IMAD.MOV R6, RZ, RZ, -R6 ;  /* 0x000000ffff067224 */ /* 0x000fe400078e0a06 */
[----:B------:R-:W-:Y:S01]  /*0e10*/  VIADD R10, R24, 0x1c ;  /* 0x0000001c180a7836 */ /* 0x000fe20000000000 */
[----:B------:R-:W-:Y:S01]  /*0e20*/  LOP3.LUT R24, R3, 0x20, RZ, 0xfc, !PT ;  /* 0x0000002003187812 */ /* 0x000fe200078efcff */
[C---:B------:R-:W-:Y:S02]  /*0e30*/  IMAD R19, R2.reuse, R12, R23 ;  /* 0x0000000c02137224 */ /* 0x040fe400078e0217 */
[C---:B------:R-:W-:Y:S01]  /*0e40*/  IMAD R21, R2.reuse, R6, R25 ;  /* 0x0000000602157224 */ /* 0x040fe200078e0219 */
[----:B------:R-:W-:Y:S01]  /*0e50*/  IABS R25, R10 ;  /* 0x0000000a00197213 */ /* 0x000fe20000000000 */
[--C-:B------:R-:W-:Y:S01]  /*0e60*/  @!P6 IMAD.IADD R7, R7, 0x1, -R2.reuse ;  /* 0x000000010707e824 */ /* 0x100fe200078e0a02 */
[----:B------:R-:W-:Y:S01]  /*0e70*/  IABS R23, R24 ;  /* 0x0000001800177213 */ /* 0x000fe20000000000 */
[--C-:B------:R-:W-:Y:S01]  /*0e80*/  @!P2 IMAD.IADD R5, R5, 0x1, -R2.reuse ;  /* 0x000000010505a824 */ /* 0x100fe200078e0a02 */
[C---:B------:R-:W-:Y:S01]  /*0e90*/  ISETP.GT.U32.AND P2, PT, R2.reuse, R13, PT ;  /* 0x0000000d0200720c */ /* 0x040fe20003f44070 */
[----:B------:R-:W-:Y:S01]  /*0ea0*/  @!P3 IMAD.IADD R11, R11, 0x1, -R2 ;  /* 0x000000010b0bb824 */ /* 0x000fe200078e0a02 */
[----:B------:R-:W-:Y:S01]  /*0eb0*/  ISETP.GT.U32.AND P3, PT, R2, R19, PT ;  /* 0x000000130200720c */ /* 0x000fe20003f64070 */
[----:B------:R-:W-:Y:S01]  /*0ec0*/  IMAD.HI.U32 R8, R4, R25, RZ ;  /* 0x0000001904087227 */ /* 0x000fe200078e00ff */
[----:B------:R-:W-:-:S03]  /*0ed0*/  ISETP.GT.U32.AND P6, PT, R2, R7, PT ;  /* 0x000000070200720c */ /* 0x000fc60003fc4070 */
[----:B------:R-:W-:Y:S02]  /*0ee0*/  IMAD.MOV R8, RZ, RZ, -R8 ;  /* 0x000000ffff087224 */ /* 0x000fe400078e0a08 */
[----:B------:R-:W-:-:S04]  /*0ef0*/  IMAD.HI.U32 R12, R4, R27, RZ ;  /* 0x0000001b040c7227 */ /* 0x000fc800078e00ff */
[C---:B------:R-:W-:Y:S02]  /*0f00*/  IMAD R25, R2.reuse, R8, R25 ;  /* 0x0000000802197224 */ /* 0x040fe400078e0219 */
[--C-:B------:R-:W-:Y:S01]  /*0f10*/  @!P2 IMAD.IADD R13, R13, 0x1, -R2.reuse ;  /* 0x000000010d0da824 */ /* 0x100fe200078e0a02 */
[C---:B------:R-:W-:Y:S01]  /*0f20*/  ISETP.GT.U32.AND P2, PT, R2.reuse, R21, PT ;  /* 0x000000150200720c */ /* 0x040fe20003f44070 */
[--C-:B------:R-:W-:Y:S01]  /*0f30*/  @!P3 IMAD.IADD R19, R19, 0x1, -R2.reuse ;  /* 0x000000011313b824 */ /* 0x100fe200078e0a02 */
[C---:B------:R-:W-:Y:S01]  /*0f40*/  ISETP.GT.U32.AND P3, PT, R2.reuse, R25, PT ;  /* 0x000000190200720c */ /* 0x040fe20003f64070 */
[----:B------:R-:W-:Y:S01]  /*0f50*/  @!P6 IMAD.IADD R7, R7, 0x1, -R2 ;  /* 0x000000010707e824 */ /* 0x000fe200078e0a02 */
[----:B------:R-:W-:Y:S01]  /*0f60*/  ISETP.GT.U32.AND P6, PT, R2, R17, PT ;  /* 0x000000110200720c */ /* 0x000fe20003fc4070 */
[----:B------:R-:W-:-:S04]  /*0f70*/  IMAD.HI.U32 R6, R4, R23, RZ ;  /* 0x0000001704067227 */ /* 0x000fc800078e00ff */
[----:B------:R-:W-:Y:S02]  /*0f80*/  IMAD.MOV R12, RZ, RZ, -R12 ;  /* 0x000000ffff0c7224 */ /* 0x000fe400078e0a0c */
[----:B------:R-:W-:Y:S02]  /*0f90*/  IMAD.MOV R6, RZ, RZ, -R6 ;  /* 0x000000ffff067224 */ /* 0x000fe400078e0a06 */
[C---:B------:R-:W-:Y:S02]  /*0fa0*/  IMAD R27, R2.reuse, R12, R27 ;  /* 0x0000000c021b7224 */ /* 0x040fe400078e021b */
        /* <DEDUP_REMOVED lines=9> */
[----:B------:R-:W-:Y:S01]  /*1040*/  @!P4 IMAD.MOV R5, RZ, RZ, -R5 ;  /* 0x000000ffff05c224 */ /* 0x000fe200078e0a05 */
[C---:B------:R-:W-:Y:S01]  /*1050*/  ISETP.GT.U32.AND P4, PT, R2.reuse, R21, PT ;  /* 0x000000150200720c */ /* 0x040fe20003f84070 */
[C---:B------:R-:W-:Y:S02]  /*1060*/  IMAD R29, R2.reuse, R20, R29 ;  /* 0x00000014021d7224 */ /* 0x040fe400078e021d */
[--C-:B------:R-:W-:Y:S01]  /*1070*/  @!P2 IMAD.IADD R27, R27, 0x1, -R2.reuse ;  /* 0x000000011b1ba824 */ /* 0x100fe200078e0a02 */
[C---:B------:R-:W-:Y:S01]  /*1080*/  ISETP.GT.U32.AND P2, PT, R2.reuse, R17, PT ;  /* 0x000000110200720c */ /* 0x040fe20003f44070 */
[----:B------:R-:W-:Y:S01]  /*1090*/  @!P3 IMAD.IADD R13, R13, 0x1, -R2 ;  /* 0x000000010d0db824 */ /* 0x000fe200078e0a02 */
[----:B------:R-:W-:Y:S01]  /*10a0*/  ISETP.GT.U32.AND P3, PT, R2, R19, PT ;  /* 0x000000130200720c */ /* 0x000fe20003f64070 */
[----:B------:R-:W-:-:S04]  /*10b0*/  IMAD.HI.U32 R6, R4, R31, RZ ;  /* 0x0000001f04067227 */ /* 0x000fc800078e00ff */
[----:B------:R-:W-:-:S04]  /*10c0*/  IMAD.HI.U32 R8, R4, R33, RZ ;  /* 0x0000002104087227 */ /* 0x000fc800078e00ff */
[----:B------:R-:W-:-:S04]  /*10d0*/  IMAD.HI.U32 R12, R4, R35, RZ ;  /* 0x00000023040c7227 */ /* 0x000fc800078e00ff */
[----:B------:R-:W-:-:S04]  /*10e0*/  IMAD.HI.U32 R20, R4, R37, RZ ;  /* 0x0000002504147227 */ /* 0x000fc800078e00ff */
[----:B------:R-:W-:Y:S01]  /*10f0*/  @!P6 IMAD.IADD R23, R23, 0x1, -R2 ;  /* 0x000000011717e824 */ /* 0x000fe200078e0a02 */
[----:B------:R-:W-:Y:S01]  /*1100*/  ISETP.GT.U32.AND P6, PT, R2, R11, PT ;  /* 0x0000000b0200720c */ /* 0x000fe20003fc4070 */
[----:B------:R-:W-:-:S04]  /*1110*/  IMAD.HI.U32 R4, R4, R39, RZ ;  /* 0x0000002704047227 */ /* 0x000fc800078e00ff */
[----:B------:R-:W-:Y:S02]  /*1120*/  IMAD.MOV R6, RZ, RZ, -R6 ;  /* 0x000000ffff067224 */ /* 0x000fe400078e0a06 */
[----:B------:R-:W-:Y:S02]  /*1130*/  IMAD.MOV R8, RZ, RZ, -R8 ;  /* 0x000000ffff087224 */ /* 0x000fe400078e0a08 */
[----:B------:R-:W-:Y:S02]  /*1140*/  IMAD.MOV R4, RZ, RZ, -R4 ;  /* 0x000000ffff047224 */ /* 0x000fe400078e0a04 */
[----:B------:R-:W-:Y:S01]  /*1150*/  @!P5 IMAD.MOV R7, RZ, RZ, -R7 ;  /* 0x000000ffff07d224 */ /* 0x000fe200078e0a07 */
[C---:B------:R-:W-:Y:S01]  /*1160*/  ISETP.GT.U32.AND P5, PT, R2.reuse, R23, PT ;  /* 0x000000170200720c */ /* 0x040fe20003fa4070 */
[C---:B------:R-:W-:Y:S02]  /*1170*/  IMAD R31, R2.reuse, R6, R31 ;  /* 0x00000006021f7224 */ /* 0x040fe400078e021f */
[----:B------:R-:W-:-:S02]  /*1180*/  IMAD R33, R2, R8, R33 ;  /* 0x0000000802217224 */ /* 0x000fc400078e0221 */
[C---:B------:R-:W-:Y:S02]  /*1190*/  IMAD R39, R2.reuse, R4, R39 ;  /* 0x0000000402277224 */ /* 0x040fe400078e0227 */
[----:B------:R-:W-:Y:S01]  /*11a0*/  @!P1 IMAD.MOV R13, RZ, RZ, -R13 ;  /* 0x000000ffff0d9224 */ /* 0x000fe200078e0a0d */
[C---:B------:R-:W-:Y:S01]  /*11b0*/  ISETP.GT.U32.AND P1, PT, R2.reuse, R29, PT ;  /* 0x0000001d0200720c */ /* 0x040fe20003f24070 */
[--C-:B------:R-:W-:Y:S01]  /*11c0*/  @!P2 IMAD.IADD R17, R17, 0x1, -R2.reuse ;  /* 0x000000011111a824 */ /* 0x100fe200078e0a02 */
[C---:B------:R-:W-:Y:S01]  /*11d0*/  ISETP.GT.U32.AND P2, PT, R2.reuse, R31, PT ;  /* 0x0000001f0200720c */ /* 0x040fe20003f44070 */
[--C-:B------:R-:W-:Y:S01]  /*11e0*/  @!P3 IMAD.IADD R19, R19, 0x1, -R2.reuse ;  /* 0x000000011313b824 */ /* 0x100fe200078e0a02 */
[C---:B------:R-:W-:Y:S01]  /*11f0*/  ISETP.GT.U32.AND P3, PT, R2.reuse, R33, PT ;  /* 0x000000210200720c */ /* 0x040fe20003f64070 */
[----:B------:R-:W-:Y:S01]  /*1200*/  @!P4 IMAD.IADD R21, R21, 0x1, -R2 ;  /* 0x000000011515c824 */ /* 0x000fe200078e0a02 */
[----:B------:R-:W-:Y:S01]  /*1210*/  ISETP.GT.U32.AND P4, PT, R2, R39, PT ;  /* 0x000000270200720c */ /* 0x000fe20003f84070 */
[----:B------:R-:W-:-:S02]  /*1220*/  IMAD.MOV R12, RZ, RZ, -R12 ;  /* 0x000000ffff0c7224 */ /* 0x000fc400078e0a0c */
[----:B------:R-:W-:Y:S01]  /*1230*/  @!P6 IMAD.IADD R11, R11, 0x1, -R2 ;  /* 0x000000010b0be824 */ /* 0x000fe200078e0a02 */
[C---:B------:R-:W-:Y:S01]  /*1240*/  ISETP.GT.U32.AND P6, PT, R2.reuse, R25, PT ;  /* 0x000000190200720c */ /* 0x040fe20003fc4070 */
[C---:B------:R-:W-:Y:S02]  /*1250*/  IMAD R35, R2.reuse, R12, R35 ;  /* 0x0000000c02237224 */ /* 0x040fe400078e0223 */
[----:B------:R-:W-:Y:S01]  /*1260*/  @!P0 IMAD.MOV R11, RZ, RZ, -R11 ;  /* 0x000000ffff0b8224 */ /* 0x000fe200078e0a0b */
[C---:B------:R-:W-:Y:S01]  /*1270*/  ISETP.GT.U32.AND P0, PT, R2.reuse, R27, PT ;  /* 0x0000001b0200720c */ /* 0x040fe20003f04070 */
[----:B------:R-:W-:Y:S02]  /*1280*/  IMAD.MOV R20, RZ, RZ, -R20 ;  /* 0x000000ffff147224 */ /* 0x000fe400078e0a14 */
[--C-:B------:R-:W-:Y:S01]  /*1290*/  @!P5 IMAD.IADD R23, R23, 0x1, -R2.reuse ;  /* 0x000000011717d824 */ /* 0x100fe200078e0a02 */
[C---:B------:R-:W-:Y:S01]  /*12a0*/  ISETP.GT.U32.AND P5, PT, R2.reuse, R35, PT ;  /* 0x000000230200720c */ /* 0x040fe20003fa4070 */
[----:B------:R-:W-:Y:S01]  /*12b0*/  IMAD R37, R2, R20, R37 ;  /* 0x0000001402257224 */ /* 0x000fe200078e0225 */
[----:B------:R-:W-:Y:S01]  /*12c0*/  LOP3.LUT R20, R16, 0x1e, RZ, 0xfc, !PT ;  /* 0x0000001e10147812 */ /* 0x000fe200078efcff */
[--C-:B------:R-:W-:Y:S01]  /*12d0*/  @!P1 IMAD.IADD R29, R29, 0x1, -R2.reuse ;  /* 0x000000011d1d9824 */ /* 0x100fe200078e0a02 */
[----:B------:R-:W-:Y:S01]  /*12e0*/  ISETP.GE.AND P1, PT, R26, RZ, PT ;  /* 0x000000ff1a00720c */ /* 0x000fe20003f26270 */
[--C-:B------:R-:W-:Y:S01]  /*12f0*/  @!P2 IMAD.IADD R31, R31, 0x1, -R2.reuse ;  /* 0x000000011f1fa824 */ /* 0x100fe200078e0a02 */
[----:B------:R-:W-:Y:S01]  /*1300*/  ISETP.GE.AND P2, PT, R28, RZ, PT ;  /* 0x000000ff1c00720c */ /* 0x000fe20003f46270 */
[--C-:B------:R-:W-:Y:S01]  /*1310*/  @!P3 IMAD.IADD R33, R33, 0x1, -R2.reuse ;  /* 0x000000012121b824 */ /* 0x100fe200078e0a02 */
[----:B------:R-:W-:Y:S01]  /*1320*/  ISETP.GE.AND P3, PT, R30, RZ, PT ;  /* 0x000000ff1e00720c */ /* 0x000fe20003f66270 */
[--C-:B------:R-:W-:Y:S01]  /*1330*/  @!P4 IMAD.IADD R39, R39, 0x1, -R2.reuse ;  /* 0x000000012727c824 */ /* 0x100fe200078e0a02 */
[----:B------:R-:W-:Y:S01]  /*1340*/  ISETP.GE.AND P4, PT, R24, RZ, PT ;  /* 0x000000ff1800720c */ /* 0x000fe20003f86270 */
[--C-:B------:R-:W-:Y:S01]  /*1350*/  @!P6 IMAD.IADD R25, R25, 0x1, -R2.reuse ;  /* 0x000000011919e824 */ /* 0x100fe200078e0a02 */
[----:B------:R-:W-:Y:S01]  /*1360*/  ISETP.GT.U32.AND P6, PT, R2, R37, PT ;  /* 0x000000250200720c */ /* 0x000fe20003fc4070 */
[--C-:B------:R-:W-:Y:S01]  /*1370*/  @!P0 IMAD.IADD R27, R27, 0x1, -R2.reuse ;  /* 0x000000011b1b8824 */ /* 0x100fe200078e0a02 */
[----:B------:R-:W-:Y:S01]  /*1380*/  ISETP.GE.AND P0, PT, R10, RZ, PT ;  /* 0x000000ff0a00720c */ /* 0x000fe20003f06270 */
[--C-:B------:R-:W-:Y:S01]  /*1390*/  @!P5 IMAD.IADD R35, R35, 0x1, -R2.reuse ;  /* 0x000000012323d824 */ /* 0x100fe200078e0a02 */
[----:B------:R-:W-:Y:S01]  /*13a0*/  LOP3.LUT P5, RZ, R18, 0x40, RZ, 0xc0, !PT ;  /* 0x0000004012ff7812 */ /* 0x000fe200078ac0ff */
[----:B------:R-:W-:Y:S01]  /*13b0*/  @!P1 IMAD.MOV R17, RZ, RZ, -R17 ;  /* 0x000000ffff119224 */ /* 0x000fe200078e0a11 */
[C---:B------:R-:W-:Y:S01]  /*13c0*/  ISETP.GT.U32.AND P1, PT, R2.reuse, R29, PT ;  /* 0x0000001d0200720c */ /* 0x040fe20003f24070 */
[----:B------:R-:W-:Y:S01]  /*13d0*/  @!P2 IMAD.MOV R19, RZ, RZ, -R19 ;  /* 0x000000ffff13a224 */ /* 0x000fe200078e0a13 */
[----:B------:R-:W-:Y:S01]  /*13e0*/  SEL R41, RZ, 0x90, !P5 ;  /* 0x00000090ff297807 */ /* 0x000fe20006800000 */
[----:B------:R-:W-:Y:S01]  /*13f0*/  @!P3 IMAD.MOV R21, RZ, RZ, -R21 ;  /* 0x000000ffff15b224 */ /* 0x000fe200078e0a15 */
[C---:B------:R-:W-:Y:S01]  /*1400*/  ISETP.GT.U32.AND P2, PT, R2.reuse, R31, PT ;  /* 0x0000001f0200720c */ /* 0x040fe20003f44070 */
[----:B------:R-:W-:Y:S01]  /*1410*/  @!P4 IMAD.MOV R23, RZ, RZ, -R23 ;  /* 0x000000ffff17c224 */ /* 0x000fe200078e0a17 */
[C---:B------:R-:W-:Y:S01]  /*1420*/  ISETP.GT.U32.AND P3, PT, R2.reuse, R33, PT ;  /* 0x000000210200720c */ /* 0x040fe20003f64070 */
[--C-:B------:R-:W-:Y:S01]  /*1430*/  @!P6 IMAD.IADD R37, R37, 0x1, -R2.reuse ;  /* 0x000000012525e824 */ /* 0x100fe200078e0a02 */
[C---:B------:R-:W-:Y:S01]  /*1440*/  ISETP.GT.U32.AND P4, PT, R2.reuse, R39, PT ;  /* 0x000000270200720c */ /* 0x040fe20003f84070 */
[----:B------:R-:W-:Y:S01]  /*1450*/  @!P0 IMAD.MOV R25, RZ, RZ, -R25 ;  /* 0x000000ffff198224 */ /* 0x000fe200078e0a19 */
[----:B------:R-:W-:Y:S01]  /*1460*/  ISETP.GT.U32.AND P5, PT, R2, R35, PT ;  /* 0x000000230200720c */ /* 0x000fe20003fa4070 */
[----:B------:R-:W-:Y:S01]  /*1470*/  IMAD R22, R22, UR4, RZ ;  /* 0x0000000416167c24 */ /* 0x000fe2000f8e02ff */
[----:B------:R-:W-:Y:S01]  /*1480*/  ISETP.GE.AND P6, PT, R32, RZ, PT ;  /* 0x000000ff2000720c */ /* 0x000fe20003fc6270 */
[--C-:B------:R-:W-:Y:S01]  /*1490*/  @!P1 IMAD.IADD R29, R29, 0x1, -R2.reuse ;  /* 0x000000011d1d9824 */ /* 0x100fe200078e0a02 */
[----:B------:R-:W-:Y:S01]  /*14a0*/  ISETP.GT.U32.AND P0, PT, R2, R37, PT ;  /* 0x000000250200720c */ /* 0x000fe20003f04070 */
[----:B------:R-:W-:Y:S01]  /*14b0*/  USHF.R.U32.HI UR4, URZ, 0x4, UR12 ;  /* 0x000000043f047899 */ /* 0x000fe2000801160c */
        /* <DEDUP_REMOVED lines=9> */
[----:B------:R-:W-:Y:S01]  /*1550*/  @!P6 IMAD.MOV R27, RZ, RZ, -R27 ;  /* 0x000000ffff1be224 */ /* 0x000fe200078e0a1b */
[----:B------:R-:W-:Y:S01]  /*1560*/  ISETP.GE.AND P6, PT, R3, RZ, PT ;  /* 0x000000ff0300720c */ /* 0x000fe20003fc6270 */
[----:B------:R-:W-:Y:S01]  /*1570*/  @!P0 IMAD.IADD R37, R37, 0x1, -R2 ;  /* 0x0000000125258824 */ /* 0x000fe200078e0a02 */
[----:B------:R-:W-:Y:S01]  /*1580*/  ISETP.NE.AND P0, PT, R9, RZ, PT ;  /* 0x000000ff0900720c */ /* 0x000fe20003f05270 */
[----:B------:R-:W-:Y:S01]  /*1590*/  @!P1 IMAD.MOV R29, RZ, RZ, -R29 ;  /* 0x000000ffff1d9224 */ /* 0x000fe200078e0a1d */
[----:B------:R-:W-:Y:S01]  /*15a0*/  LOP3.LUT R2, RZ, R9, RZ, 0x33, !PT ;  /* 0x00000009ff027212 */ /* 0x000fe200078e33ff */
[----:B------:R-:W-:Y:S01]  /*15b0*/  @!P2 IMAD.MOV R31, RZ, RZ, -R31 ;  /* 0x000000ffff1fa224 */ /* 0x000fe200078e0a1f */
[----:B------:R-:W-:Y:S01]  /*15c0*/  LEA R68, P1, R22, UR6, 0x1 ;  /* 0x0000000616447c11 */ /* 0x000fe2000f8208ff */
[----:B------:R-:W-:Y:S01]  /*15d0*/  @!P3 IMAD.MOV R33, RZ, RZ, -R33 ;  /* 0x000000ffff21b224 */ /* 0x000fe200078e0a21 */
[C---:B------:R-:W-:Y:S01]  /*15e0*/  SEL R5, R2.reuse, R5, !P0 ;  /* 0x0000000502057207 */ /* 0x040fe20004000000 */
[----:B------:R-:W-:Y:S01]  /*15f0*/  @!P4 IMAD.MOV R35, RZ, RZ, -R35 ;  /* 0x000000ffff23c224 */ /* 0x000fe200078e0a23 */
[C---:B------:R-:W-:Y:S01]  /*1600*/  SEL R7, R2.reuse, R7, !P0 ;  /* 0x0000000702077207 */ /* 0x040fe20004000000 */
[----:B------:R-:W-:Y:S01]  /*1610*/  @!P5 IMAD.MOV R37, RZ, RZ, -R37 ;  /* 0x000000ffff25d224 */ /* 0x000fe200078e0a25 */
[C---:B------:R-:W-:Y:S01]  /*1620*/  SEL R13, R2.reuse, R13, !P0 ;  /* 0x0000000d020d7207 */ /* 0x040fe20004000000 */
[----:B------:R-:W-:Y:S01]  /*1630*/  @!P6 IMAD.MOV R39, RZ, RZ, -R39 ;  /* 0x000000ffff27e224 */ /* 0x000fe200078e0a27 */
[C---:B------:R-:W-:Y:S01]  /*1640*/  SEL R21, R2.reuse, R21, !P0 ;  /* 0x0000001502157207 */ /* 0x040fe20004000000 */
[----:B------:R-:W-:Y:S01]  /*1650*/  IMAD R5, R5, UR5, RZ ;  /* 0x0000000505057c24 */ /* 0x000fe2000f8e02ff */
        /* <DEDUP_REMOVED lines=8> */
[----:B------:R-:W-:Y:S01]  /*16e0*/  SEL R25, R2, R25, !P0 ;  /* 0x0000001902197207 */ /* 0x000fe20004000000 */
[----:B------:R-:W-:Y:S01]  /*16f0*/  IMAD R9, R11, UR5, RZ ;  /* 0x000000050b097c24 */ /* 0x000fe2000f8e02ff */
[----:B------:R-:W-:Y:S01]  /*1700*/  LEA.HI.X.SX32 R69, R22, UR7, 0x1, P1 ;  /* 0x0000000716457c11 */ /* 0x000fe200088f0eff */
[----:B------:R-:W-:Y:S01]  /*1710*/  ULDC.64 UR6, c[0x0][0x218] ;  /* 0x0000860000067ab9 */ /* 0x000fe20000000a00 */
        /* <DEDUP_REMOVED lines=14> */
[----:B------:R-:W-:Y:S01]  /*1800*/  LEA R12, P2, R5, UR6, 0x1 ;  /* 0x00000006050c7c11 */ /* 0x000fe2000f8408ff */
[----:B------:R-:W-:Y:S01]  /*1810*/  IMAD R35, R35, UR5, RZ ;  /* 0x0000000523237c24 */ /* 0x000fe2000f8e02ff */
[----:B------:R-:W-:Y:S01]  /*1820*/  LEA R10, P1, R7, UR6, 0x1 ;  /* 0x00000006070a7c11 */ /* 0x000fe2000f8208ff */
[----:B------:R-:W-:Y:S01]  /*1830*/  IMAD R37, R37, UR5, RZ ;  /* 0x0000000525257c24 */ /* 0x000fe2000f8e02ff */
[----:B------:R-:W-:Y:S01]  /*1840*/  LEA.HI.X.SX32 R13, R5, UR7, 0x1, P2 ;  /* 0x00000007050d7c11 */ /* 0x000fe200090f0eff */
[----:B------:R-:W-:Y:S01]  /*1850*/  IMAD R119, R2, UR5, RZ ;  /* 0x0000000502777c24 */ /* 0x000fe2000f8e02ff */
[----:B------:R-:W-:Y:S01]  /*1860*/  LEA R6, P4, R3, UR6, 0x1 ;  /* 0x0000000603067c11 */ /* 0x000fe2000f8808ff */
[----:B------:R-:W-:Y:S01]  /*1870*/  UIADD3 UR5, UR12, 0x1000, URZ ;  /* 0x000010000c057890 */ /* 0x000fe2000fffe03f */
[----:B------:R-:W-:Y:S01]  /*1880*/  LEA R90, P3, R21, UR6, 0x1 ;  /* 0x00000006155a7c11 */ /* 0x000fe2000f8608ff */
[----:B------:R-:W-:Y:S01]  /*1890*/  USGXT.U32 UR4, UR4, 0xe ;  /* 0x0000000e0404789a */ /* 0x000fe20008000000 */
[----:B------:R-:W-:Y:S01]  /*18a0*/  LEA R88, P2, R23, UR6, 0x1 ;  /* 0x0000000617587c11 */ /* 0x000fe2000f8408ff */
[----:B------:R-:W-:Y:S01]  /*18b0*/  USHF.R.U32.HI UR5, URZ, 0x4, UR5 ;  /* 0x000000043f057899 */ /* 0x000fe20008011605 */
[----:B------:R-:W-:Y:S01]  /*18c0*/  LEA R8, P0, R9, UR6, 0x1 ;  /* 0x0000000609087c11 */ /* 0x000fe2000f8008ff */
[----:B------:R-:W-:Y:S01]  /*18d0*/  IMAD R20, R20, R93, RZ ;  /* 0x0000005d14147224 */ /* 0x000fe200078e02ff */
[----:B------:R-:W-:-:S02]  /*18e0*/  LEA R4, P6, R17, UR6, 0x1 ;  /* 0x0000000611047c11 */ /* 0x000fc4000f8c08ff */
[----:B------:R-:W-:Y:S02]  /*18f0*/  CS2R R38, SRZ ;  /* 0x0000000000267805 */ /* 0x000fe4000001ff00 */
[----:B------:R-:W-:Y:S02]  /*1900*/  LEA R2, P5, R19, UR6, 0x1 ;  /* 0x0000000613027c11 */ /* 0x000fe4000f8a08ff */
[----:B------:R-:W-:Y:S02]  /*1910*/  CS2R R42, SRZ ;  /* 0x00000000002a7805 */ /* 0x000fe4000001ff00 */
[----:B------:R-:W-:Y:S02]  /*1920*/  LEA.HI.X.SX32 R11, R7, UR7, 0x1, P1 ;  /* 0x00000007070b7c11 */ /* 0x000fe400088f0eff */
[----:B------:R-:W-:Y:S02]  /*1930*/  LEA R86, P1, R25, UR6, 0x1 ;  /* 0x0000000619567c11 */ /* 0x000fe4000f8208ff */
[----:B------:R-:W-:-:S02]  /*1940*/  LEA.HI.X.SX32 R7, R3, UR7, 0x1, P4 ;  /* 0x0000000703077c11 */ /* 0x000fc4000a0f0eff */
[----:B------:R-:W-:Y:S02]  /*1950*/  LEA.HI.X.SX32 R91, R21, UR7, 0x1, P3 ;  /* 0x00000007155b7c11 */ /* 0x000fe400098f0eff */
[----:B------:R-:W-:Y:S02]  /*1960*/  LEA.HI.X.SX32 R89, R23, UR7, 0x1, P2 ;  /* 0x0000000717597c11 */ /* 0x000fe400090f0eff */
[----:B------:R-:W-:Y:S02]  /*1970*/  LEA.HI.X.SX32 R9, R9, UR7, 0x1, P0 ;  /* 0x0000000709097c11 */ /* 0x000fe400080f0eff */
[----:B------:R-:W-:Y:S02]  /*1980*/  LEA.HI.X.SX32 R5, R17, UR7, 0x1, P6 ;  /* 0x0000000711057c11 */ /* 0x000fe4000b0f0eff */
[----:B------:R-:W-:Y:S01]  /*1990*/  LEA.HI.X.SX32 R3, R19, UR7, 0x1, P5 ;  /* 0x0000000713037c11 */ /* 0x000fe2000a8f0eff */
[----:B---3--:R-:W-:Y:S01]  /*19a0*/  IMAD.SHL.U32 R19, R70, 0x20, RZ ;  /* 0x0000002046137824 */ /* 0x008fe200078e00ff */
[----:B------:R-:W-:-:S02]  /*19b0*/  LOP3.LUT R21, R16, 0x1c, RZ, 0xfc, !PT ;  /* 0x0000001c10157812 */ /* 0x000fc400078efcff */
[C---:B------:R-:W-:Y:S02]  /*19c0*/  LOP3.LUT R22, R16.reuse, 0x1a, RZ, 0xfc, !PT ;  /* 0x0000001a10167812 */ /* 0x040fe400078efcff */
[----:B------:R-:W-:Y:S01]  /*19d0*/  LOP3.LUT R23, R16, 0x18, RZ, 0xfc, !PT ;  /* 0x0000001810177812 */ /* 0x000fe200078efcff */
[-C--:B------:R-:W-:Y:S01]  /*19e0*/  IMAD R21, R21, R93.reuse, RZ ;  /* 0x0000005d15157224 */ /* 0x080fe200078e02ff */
[----:B------:R-:W-:Y:S01]  /*19f0*/  LEA R84, P0, R27, UR6, 0x1 ;  /* 0x000000061b547c11 */ /* 0x000fe2000f8008ff */
[-C--:B------:R-:W-:Y:S01]  /*1a00*/  IMAD R22, R22, R93.reuse, RZ ;  /* 0x0000005d16167224 */ /* 0x080fe200078e02ff */
[----:B------:R-:W-:Y:S01]  /*1a10*/  LEA R82, P4, R29, UR6, 0x1 ;  /* 0x000000061d527c11 */ /* 0x000fe2000f8808ff */
[-C--:B------:R-:W-:Y:S01]  /*1a20*/  IMAD R23, R23, R93.reuse, RZ ;  /* 0x0000005d17177224 */ /* 0x080fe200078e02ff */
[----:B------:R-:W-:Y:S01]  /*1a30*/  LEA R106, P6, R31, UR6, 0x1 ;  /* 0x000000061f6a7c11 */ /* 0x000fe2000f8c08ff */
[----:B------:R-:W-:Y:S01]  /*1a40*/  IMAD R93, R16, R93, RZ ;  /* 0x0000005d105d7224 */ /* 0x000fe200078e02ff */
[----:B------:R-:W-:-:S02]  /*1a50*/  LEA R78, P5, R33, UR6, 0x1 ;  /* 0x00000006214e7c11 */ /* 0x000fc4000f8a08ff */
[----:B------:R-:W-:Y:S02]  /*1a60*/  LEA R110, P3, R35, UR6, 0x1 ;  /* 0x00000006236e7c11 */ /* 0x000fe4000f8608ff */
[----:B------:R-:W-:Y:S02]  /*1a70*/  LEA R120, P2, R37, UR6, 0x1 ;  /* 0x0000000625787c11 */ /* 0x000fe4000f8408ff */
[----:B------:R-:W-:Y:S02]  /*1a80*/  LEA.HI.X.SX32 R87, R25, UR7, 0x1, P1 ;  /* 0x0000000719577c11 */ /* 0x000fe400088f0eff */
[----:B------:R-:W-:Y:S02]  /*1a90*/  CS2R R24, SRZ ;  /* 0x0000000000187805 */ /* 0x000fe4000001ff00 */
[----:B------:R-:W-:Y:S02]  /*1aa0*/  LOP3.LUT R17, R18, 0x1f, RZ, 0xc0, !PT ;  /* 0x0000001f12117812 */ /* 0x000fe400078ec0ff */
[----:B------:R-:W-:-:S02]  /*1ab0*/  LOP3.LUT R0, R41, R0, RZ, 0x3c, !PT ;  /* 0x0000000029007212 */ /* 0x000fc400078e3cff */
[----:B------:R-:W-:Y:S02]  /*1ac0*/  CS2R R40, SRZ ;  /* 0x0000000000287805 */ /* 0x000fe4000001ff00 */
[----:B------:R-:W-:Y:S01]  /*1ad0*/  LEA R118, P1, R119, UR6, 0x1 ;  /* 0x0000000677767c11 */ /* 0x000fe2000f8208ff */
[----:B------:R-:W-:Y:S01]  /*1ae0*/  USGXT.U32 UR6, UR5, 0xe ;  /* 0x0000000e0506789a */ /* 0x000fe20008000000 */
[----:B------:R-:W-:Y:S02]  /*1af0*/  LEA.HI.X.SX32 R85, R27, UR7, 0x1, P0 ;  /* 0x000000071b557c11 */ /* 0x000fe400080f0eff */
[----:B------:R-:W-:Y:S02]  /*1b00*/  CS2R R26, SRZ ;  /* 0x00000000001a7805 */ /* 0x000fe4000001ff00 */
[----:B------:R-:W-:Y:S02]  /*1b10*/  LEA.HI.X.SX32 R83, R29, UR7, 0x1, P4 ;  /* 0x000000071d537c11 */ /* 0x000fe4000a0f0eff */
[----:B------:R-:W-:-:S02]  /*1b20*/  CS2R R28, SRZ ;  /* 0x00000000001c7805 */ /* 0x000fc4000001ff00 */
[----:B------:R-:W-:Y:S02]  /*1b30*/  LEA.HI.X.SX32 R108, R31, UR7, 0x1, P6 ;  /* 0x000000071f6c7c11 */ /* 0x000fe4000b0f0eff */
[----:B------:R-:W-:Y:S02]  /*1b40*/  CS2R R30, SRZ ;  /* 0x00000000001e7805 */ /* 0x000fe4000001ff00 */
[----:B------:R-:W-:Y:S02]  /*1b50*/  LEA.HI.X.SX32 R79, R33, UR7, 0x1, P5 ;  /* 0x00000007214f7c11 */ /* 0x000fe4000a8f0eff */
[----:B------:R-:W-:Y:S02]  /*1b60*/  CS2R R32, SRZ ;  /* 0x0000000000207805 */ /* 0x000fe4000001ff00 */
[----:B------:R-:W-:Y:S02]  /*1b70*/  LEA.HI.X.SX32 R123, R35, UR7, 0x1, P3 ;  /* 0x00000007237b7c11 */ /* 0x000fe400098f0eff */
[----:B------:R-:W-:-:S02]  /*1b80*/  CS2R R34, SRZ ;  /* 0x0000000000227805 */ /* 0x000fc4000001ff00 */
[----:B------:R-:W-:Y:S02]  /*1b90*/  LEA.HI.X.SX32 R121, R37, UR7, 0x1, P2 ;  /* 0x0000000725797c11 */ /* 0x000fe400090f0eff */
[----:B------:R-:W-:Y:S02]  /*1ba0*/  CS2R R36, SRZ ;  /* 0x0000000000247805 */ /* 0x000fe4000001ff00 */
[----:B------:R-:W-:Y:S01]  /*1bb0*/  LEA.HI.X.SX32 R119, R119, UR7, 0x1, P1 ;  /* 0x0000000777777c11 */ /* 0x000fe200088f0eff */
[----:B------:R-:W-:Y:S01]  /*1bc0*/  IMAD R17, R17, R70, RZ ;  /* 0x0000004611117224 */ /* 0x000fe200078e02ff */
[C---:B------:R-:W-:Y:S01]  /*1bd0*/  LOP3.LUT R94, R0.reuse, 0x20, RZ, 0x3c, !PT ;  /* 0x00000020005e7812 */ /* 0x040fe200078e3cff */
[----:B------:R-:W-:Y:S01]  /*1be0*/  UMOV UR5, URZ ;  /* 0x0000003f00057c82 */ /* 0x000fe20008000000 */
[C---:B------:R-:W-:Y:S01]  /*1bf0*/  LOP3.LUT R95, R0.reuse, 0x40, RZ, 0x3c, !PT ;  /* 0x00000040005f7812 */ /* 0x040fe200078e3cff */
[----:B------:R-:W-:Y:S01]  /*1c00*/  UMOV UR7, URZ ;  /* 0x0000003f00077c82 */ /* 0x000fe20008000000 */
[----:B------:R-:W-:Y:S01]  /*1c10*/  LOP3.LUT R96, R0, 0x60, RZ, 0x3c, !PT ;  /* 0x0000006000607812 */ /* 0x000fe200078e3cff */
[----:B------:R-:W-:-:S02]  /*1c20*/  UIADD3.64 UR8, UR4, UR8, URZ ;  /* 0x0000000804087297 */ /* 0x000fc4000fffe03f */
[----:B------:R-:W-:-:S12]  /*1c30*/  UIADD3.64 UR10, UR6, -UR10, URZ ;  /* 0x8000000a060a7297 */ /* 0x000fd8000fffe03f */
.L_x_1:
[C---:B------:R-:W-:Y:S01]  /*1c40*/  ISETP.GE.AND P0, PT, R16.reuse, UR13, PT ;  /* 0x0000000d10007c0c */ /* 0x040fe2000bf06270 */
[----:B------:R-:W-:Y:S01]  /*1c50*/  IMAD.WIDE R70, R93, 0x2, R68 ;  /* 0x000000025d467825 */ /* 0x000fe200078e0244 */
[----:B------:R-:W-:Y:S02]  /*1c60*/  LOP3.LUT R72, R16, 0x8, RZ, 0xfc, !PT ;  /* 0x0000000810487812 */ /* 0x000fe400078efcff */
[----:B------:R-:W-:Y:S02]  /*1c70*/  PRMT R114, RZ, 0x7610, R114 ;  /* 0x00007610ff727816 */ /* 0x000fe40000000072 */
[----:B------:R-:W-:Y:S02]  /*1c80*/  ISETP.GE.AND P1, PT, R72, UR13, PT ;  /* 0x0000000d48007c0c */ /* 0x000fe4000bf26270 */
[----:B------:R-:W-:-:S05]  /*1c90*/  LOP3.LUT R72, R16, 0x10, RZ, 0xfc, !PT ;  /* 0x0000001010487812 */ /* 0x000fca00078efcff */
[----:B------:R0:W2:Y:S01]  /*1ca0*/  @!P0 LDG.E.U16 R114, desc[UR14][R70.64] ;  /* 0x0000000e46728981 */ /* 0x0000a2000c1e1500 */
[----:B------:R-:W-:Y:S01]  /*1cb0*/  PRMT R97, RZ, 0x7610, R97 ;  /* 0x00007610ff617816 */ /* 0x000fe20000000061 */
[----:B------:R-:W-:Y:S01]  /*1cc0*/  IMAD.WIDE R74, R63, 0x2, R68 ;  /* 0x000000023f4a7825 */ /* 0x000fe200078e0244 */
[----:B------:R-:W-:-:S04]  /*1cd0*/  ISETP.GE.AND P0, PT, R72, UR13, PT ;  /* 0x0000000d48007c0c */ /* 0x000fc8000bf06270 */
[----:B------:R1:W3:Y:S01]  /*1ce0*/  @!P1 LDG.E.U16 R97, desc[UR14][R74.64] ;  /* 0x0000000e4a619981 */ /* 0x0002e2000c1e1500 */
[----:B------:R-:W-:Y:S01]  /*1cf0*/  LOP3.LUT R76, R16, 0x18, RZ, 0xfc, !PT ;  /* 0x00000018104c7812 */ /* 0x000fe200078efcff */
[----:B------:R-:W-:Y:S01]  /*1d00*/  IMAD.WIDE R72, R59, 0x2, R68 ;  /* 0x000000023b487825 */ /* 0x000fe200078e0244 */
[----:B------:R-:W-:Y:S02]  /*1d10*/  PRMT R99, RZ, 0x7610, R99 ;  /* 0x00007610ff637816 */ /* 0x000fe40000000063 */
[----:B------:R-:W-:-:S04]  /*1d20*/  ISETP.GE.AND P1, PT, R76, UR13, PT ;  /* 0x0000000d4c007c0c */ /* 0x000fc8000bf26270 */
[----:B------:R4:W5:Y:S01]  /*1d30*/  @!P0 LDG.E.U16 R99, desc[UR14][R72.64] ;  /* 0x0000000e48638981 */ /* 0x000962000c1e1500 */
[----:B------:R-:W-:Y:S01]  /*1d40*/  LOP3.LUT R76, R16, 0x2, RZ, 0xfc, !PT ;  /* 0x00000002104c7812 */ /* 0x000fe200078efcff */
[----:B0-----:R-:W-:Y:S01]  /*1d50*/  IMAD.WIDE R70, R23, 0x2, R68 ;  /* 0x0000000217467825 */ /* 0x001fe200078e0244 */
[----:B------:R-:W-:Y:S02]  /*1d60*/  PRMT R101, RZ, 0x7610, R101 ;  /* 0x00007610ff657816 */ /* 0x000fe40000000065 */
[----:B------:R-:W-:-:S04]  /*1d70*/  ISETP.GE.AND P0, PT, R76, UR13, PT ;  /* 0x0000000d4c007c0c */ /* 0x000fc8000bf06270 */
[----:B------:R0:W5:Y:S01]  /*1d80*/  @!P1 LDG.E.U16 R101, desc[UR14][R70.64] ;  /* 0x0000000e46659981 */ /* 0x000162000c1e1500 */
[----:B------:R-:W-:Y:S01]  /*1d90*/  PRMT R103, RZ, 0x7610, R103 ;  /* 0x00007610ff677816 */ /* 0x000fe20000000067 */
[----:B-1----:R-:W-:Y:S01]  /*1da0*/  IMAD.WIDE R74, R66, 0x2, R68 ;  /* 0x00000002424a7825 */ /* 0x002fe200078e0244 */
[----:B------:R-:W-:-:S04]  /*1db0*/  LOP3.LUT R76, R16, 0xa, RZ, 0xfc, !PT ;  /* 0x0000000a104c7812 */ /* 0x000fc800078efcff */
[----:B------:R-:W-:Y:S02]  /*1dc0*/  ISETP.GE.AND P1, PT, R76, UR13, PT ;  /* 0x0000000d4c007c0c */ /* 0x000fe4000bf26270 */
[----:B------:R1:W5:Y:S01]  /*1dd0*/  @!P0 LDG.E.U16 R103, desc[UR14][R74.64] ;  /* 0x0000000e4a678981 */ /* 0x000362000c1e1500 */
[----:B------:R-:W-:Y:S01]  /*1de0*/  LOP3.LUT R76, R16, 0x12, RZ, 0xfc, !PT ;  /* 0x00000012104c7812 */ /* 0x000fe200078efcff */
[----:B----4-:R-:W-:Y:S01]  /*1df0*/  IMAD.WIDE R72, R62, 0x2, R68 ;  /* 0x000000023e487825 */ /* 0x010fe200078e0244 */
[----:B------:R-:W-:Y:S02]  /*1e00*/  PRMT R105, RZ, 0x7610, R105 ;  /* 0x00007610ff697816 */ /* 0x000fe40000000069 */
[----:B------:R-:W-:Y:S02]  /*1e10*/  ISETP.GE.AND P0, PT, R76, UR13, PT ;  /* 0x0000000d4c007c0c */ /* 0x000fe4000bf06270 */
[----:B------:R-:W-:Y:S01]  /*1e20*/  LOP3.LUT R77, R16, 0x6, RZ, 0xfc, !PT ;  /* 0x00000006104d7812 */ /* 0x000fe200078efcff */
[----:B0-----:R-:W-:Y:S01]  /*1e30*/  IMAD.WIDE R70, R58, 0x2, R68 ;  /* 0x000000023a467825 */ /* 0x001fe200078e0244 */
[----:B------:R-:W-:-:S02]  /*1e40*/  PRMT R107, RZ, 0x7610, R107 ;  /* 0x00007610ff6b7816 */ /* 0x000fc4000000006b */
[----:B------:R-:W-:Y:S01]  /*1e50*/  ISETP.GE.AND P5, PT, R77, UR13, PT ;  /* 0x0000000d4d007c0c */ /* 0x000fe2000bfa6270 */
[----:B------:R0:W4:Y:S01]  /*1e60*/  @!P1 LDG.E.U16 R105, desc[UR14][R72.64] ;  /* 0x0000000e48699981 */ /* 0x000122000c1e1500 */
[C---:B------:R-:W-:Y:S02]  /*1e70*/  LOP3.LUT R76, R16.reuse, 0x4, RZ, 0xfc, !PT ;  /* 0x00000004104c7812 */ /* 0x040fe400078efcff */
[----:B-1----:R-:W-:Y:S02]  /*1e80*/  LOP3.LUT R74, R16, 0xc, RZ, 0xfc, !PT ;  /* 0x0000000c104a7812 */ /* 0x002fe400078efcff */
[----:B------:R-:W-:Y:S01]  /*1e90*/  ISETP.GE.AND P4, PT, R76, UR13, PT ;  /* 0x0000000d4c007c0c */ /* 0x000fe2000bf86270 */
[----:B------:R1:W4:Y:S01]  /*1ea0*/  @!P0 LDG.E.U16 R107, desc[UR14][R70.64] ;  /* 0x0000000e466b8981 */ /* 0x000322000c1e1500 */
[----:B------:R-:W-:Y:S01]  /*1eb0*/  ISETP.GE.AND P0, PT, R74, UR13, PT ;  /* 0x0000000d4a007c0c */ /* 0x000fe2000bf06270 */
[----:B------:R-:W-:Y:S01]  /*1ec0*/  IMAD.WIDE R76, R64, 0x2, R68 ;  /* 0x00000002404c7825 */ /* 0x000fe200078e0244 */
[----:B------:R-:W-:-:S02]  /*1ed0*/  PRMT R109, RZ, 0x7610, R109 ;  /* 0x00007610ff6d7816 */ /* 0x000fc4000000006d */
[C---:B0-----:R-:W-:Y:S01]  /*1ee0*/  LOP3.LUT R72, R16.reuse, 0xe, RZ, 0xfc, !PT ;  /* 0x0000000e10487812 */ /* 0x041fe200078efcff */
[----:B------:R-:W-:Y:S01]  /*1ef0*/  IMAD.WIDE R74, R65, 0x2, R68 ;  /* 0x00000002414a7825 */ /* 0x000fe200078e0244 */
[C---:B------:R-:W-:Y:S02]  /*1f00*/  LOP3.LUT R104, R16.reuse, 0x1a, RZ, 0xfc, !PT ;  /* 0x0000001a10687812 */ /* 0x040fe400078efcff */
[----:B------:R-:W-:Y:S01]  /*1f10*/  PRMT R98, RZ, 0x7610, R98 ;  /* 0x00007610ff627816 */ /* 0x000fe20000000062 */
[----:B------:R-:W4:Y:S01]  /*1f20*/  @!P5 LDG.E.U16 R109, desc[UR14][R76.64] ;  /* 0x0000000e4c6dd981 */ /* 0x000f22000c1e1500 */
[----:B-1----:R-:W-:Y:S02]  /*1f30*/  LOP3.LUT R70, R16, 0x16, RZ, 0xfc, !PT ;  /* 0x0000001610467812 */ /* 0x002fe400078efcff */
[----:B------:R-:W-:Y:S02]  /*1f40*/  PRMT R100, RZ, 0x7610, R100 ;  /* 0x00007610ff647816 */ /* 0x000fe40000000064 */
[----:B------:R-:W-:Y:S01]  /*1f50*/  ISETP.GE.AND P3, PT, R70, UR13, PT ;  /* 0x0000000d46007c0c */ /* 0x000fe2000bf66270 */
[----:B------:R-:W-:Y:S01]  /*1f60*/  IMAD.WIDE R70, R61, 0x2, R68 ;  /* 0x000000023d467825 */ /* 0x000fe200078e0244 */
[----:B------:R-:W-:Y:S01]  /*1f70*/  ISETP.GE.AND P1, PT, R72, UR13, PT ;  /* 0x0000000d48007c0c */ /* 0x000fe2000bf26270 */
[----:B------:R0:W4:Y:S01]  /*1f80*/  @!P4 LDG.E.U16 R98, desc[UR14][R74.64] ;  /* 0x0000000e4a62c981 */ /* 0x000122000c1e1500 */
[----:B------:R-:W-:-:S02]  /*1f90*/  ISETP.GE.AND P5, PT, R104, UR13, PT ;  /* 0x0000000d68007c0c */ /* 0x000fc4000bfa6270 */
[C---:B------:R-:W-:Y:S01]  /*1fa0*/  LOP3.LUT R73, R16.reuse, 0x14, RZ, 0xfc, !PT ;  /* 0x0000001410497812 */ /* 0x040fe200078efcff */
[----:B------:R1:W4:Y:S01]  /*1fb0*/  @!P0 LDG.E.U16 R100, desc[UR14][R70.64] ;  /* 0x0000000e46648981 */ /* 0x000322000c1e1500 */
[C---:B------:R-:W-:Y:S02]  /*1fc0*/  LOP3.LUT R112, R16.reuse, 0x1c, RZ, 0xfc, !PT ;  /* 0x0000001c10707812 */ /* 0x040fe400078efcff */
[----:B------:R-:W-:Y:S02]  /*1fd0*/  LOP3.LUT R104, R16, 0x1e, RZ, 0xfc, !PT ;  /* 0x0000001e10687812 */ /* 0x000fe400078efcff */
[----:B------:R-:W-:Y:S02]  /*1fe0*/  ISETP.GE.AND P2, PT, R73, UR13, PT ;  /* 0x0000000d49007c0c */ /* 0x000fe4000bf46270 */
[----:B------:R-:W-:Y:S02]  /*1ff0*/  ISETP.GE.AND P4, PT, R112, UR13, PT ;  /* 0x0000000d70007c0c */ /* 0x000fe4000bf86270 */
[----:B------:R-:W-:Y:S01]  /*2000*/  ISETP.GE.AND P0, PT, R104, UR13, PT ;  /* 0x0000000d68007c0c */ /* 0x000fe2000bf06270 */
[----:B------:R-:W-:Y:S01]  /*2010*/  IMAD.WIDE R72, R60, 0x2, R68 ;  /* 0x000000023c487825 */ /* 0x000fe200078e0244 */
[----:B------:R-:W-:-:S02]  /*2020*/  PRMT R111, RZ, 0x7610, R111 ;  /* 0x00007610ff6f7816 */ /* 0x000fc4000000006f */
[----:B------:R-:W-:Y:S01]  /*2030*/  PRMT R102, RZ, 0x7610, R102 ;  /* 0x00007610ff667816 */ /* 0x000fe20000000066 */
[----:B------:R-:W-:Y:S01]  /*2040*/  IMAD.WIDE R80, R57, 0x2, R68 ;  /* 0x0000000239507825 */ /* 0x000fe200078e0244 */
[----:B------:R-:W-:Y:S02]  /*2050*/  PRMT R113, RZ, 0x7610, R113 ;  /* 0x00007610ff717816 */ /* 0x000fe40000000071 */
[----:B------:R1:W4:Y:S01]  /*2060*/  @!P1 LDG.E.U16 R111, desc[UR14][R72.64] ;  /* 0x0000000e486f9981 */ /* 0x000322000c1e1500 */
[----:B------:R-:W-:Y:S01]  /*2070*/  PRMT R115, RZ, 0x7610, R115 ;  /* 0x00007610ff737816 */ /* 0x000fe20000000073 */
[----:B0-----:R-:W-:Y:S01]  /*2080*/  IMAD.WIDE R74, R56, 0x2, R68 ;  /* 0x00000002384a7825 */ /* 0x001fe200078e0244 */
[----:B------:R-:W-:Y:S01]  /*2090*/  PRMT R104, RZ, 0x7610, R104 ;  /* 0x00007610ff687816 */ /* 0x000fe20000000068 */
[----:B------:R-:W4:Y:S01]  /*20a0*/  @!P2 LDG.E.U16 R102, desc[UR14][R80.64] ;  /* 0x0000000e5066a981 */ /* 0x000f22000c1e1500 */
[----:B------:R-:W-:Y:S01]  /*20b0*/  PRMT R117, RZ, 0x7610, R117 ;  /* 0x00007610ff757816 */ /* 0x000fe20000000075 */
[----:B------:R-:W-:-:S02]  /*20c0*/  IMAD.WIDE R76, R22, 0x2, R68 ;  /* 0x00000002164c7825 */ /* 0x000fc400078e0244 */
[----:B------:R-:W4:Y:S02]  /*20d0*/  @!P3 LDG.E.U16 R113, desc[UR14][R74.64] ;  /* 0x0000000e4a71b981 */ /* 0x000f24000c1e1500 */
[--C-:B-1----:R-:W-:Y:S02]  /*20e0*/  IMAD.WIDE R70, R21, 0x2, R68.reuse ;  /* 0x0000000215467825 */ /* 0x102fe400078e0244 */
[----:B------:R-:W4:Y:S02]  /*20f0*/  @!P5 LDG.E.U16 R115, desc[UR14][R76.64] ;  /* 0x0000000e4c73d981 */ /* 0x000f24000c1e1500 */
[----:B------:R-:W-:Y:S02]  /*2100*/  IMAD.WIDE R72, R20, 0x2, R68 ;  /* 0x0000000214487825 */ /* 0x000fe400078e0244 */
[----:B------:R-:W4:Y:S04]  /*2110*/  @!P4 LDG.E.U16 R104, desc[UR14][R70.64] ;  /* 0x0000000e4668c981 */ /* 0x000f28000c1e1500 */
[----:B------:R0:W4:Y:S01]  /*2120*/  @!P0 LDG.E.U16 R117, desc[UR14][R72.64] ;  /* 0x0000000e48758981 */ /* 0x000122000c1e1500 */
[----:B------:R-:W-:Y:S01]  /*2130*/  BAR.SYNC.DEFER_BLOCKING 0x0 ;  /* 0x0000000000007b1d */ /* 0x000fe20000010000 */
[----:B------:R-:W-:-:S04]  /*2140*/  LOP3.LUT R112, R18, 0x1f, RZ, 0xc0, !PT ;  /* 0x0000001f12707812 */ /* 0x000fc800078ec0ff */
[----:B------:R-:W-:Y:S01]  /*2150*/  ISETP.GE.AND P1, PT, R112, UR13, PT ;  /* 0x0000000d70007c0c */ /* 0x000fe2000bf26270 */
[----:B0-----:R-:W-:Y:S02]  /*2160*/  IMAD.MOV.U32 R72, RZ, RZ, R120 ;  /* 0x000000ffff487224 */ /* 0x001fe400078e0078 */
[--C-:B------:R-:W-:Y:S01]  /*2170*/  IMAD.MOV.U32 R73, RZ, RZ, R121.reuse ;  /* 0x000000ffff497224 */ /* 0x100fe200078e0079 */
[----:B------:R-:W-:Y:S01]  /*2180*/  PRMT R121, RZ, 0x7610, R121 ;  /* 0x00007610ff797816 */ /* 0x000fe20000000079 */
[----:B------:R-:W-:-:S08]  /*2190*/  IMAD.WIDE R74, R17, 0x2, R72 ;  /* 0x00000002114a7825 */ /* 0x000fd000078e0248 */
[----:B------:R0:W4:Y:S02]  /*21a0*/  @!P1 LDG.E.U16 R121, desc[UR14][R74.64] ;  /* 0x0000000e4a799981 */ /* 0x000124000c1e1500 */
[----:B0-----:R-:W-:Y:S02]  /*21b0*/  IMAD.MOV.U32 R74, RZ, RZ, R110 ;  /* 0x000000ffff4a7224 */ /* 0x001fe400078e006e */
[--C-:B------:R-:W-:Y:S01]  /*21c0*/  IMAD.MOV.U32 R75, RZ, RZ, R123.reuse ;  /* 0x000000ffff4b7224 */ /* 0x100fe200078e007b */
[----:B------:R-:W-:Y:S01]  /*21d0*/  PRMT R123, RZ, 0x7610, R123 ;  /* 0x00007610ff7b7816 */ /* 0x000fe2000000007b */
[----:B------:R-:W-:Y:S01]  /*21e0*/  IMAD.WIDE R76, R17, 0x2, R74 ;  /* 0x00000002114c7825 */ /* 0x000fe200078e024a */
[----:B------:R-:W-:-:S04]  /*21f0*/  PRMT R125, RZ, 0x7610, R125 ;  /* 0x00007610ff7d7816 */ /* 0x000fc8000000007d */
[----:B------:R0:W4:Y:S01]  /*2200*/  @!P1 LDG.E.U16 R123, desc[UR14][R76.64] ;  /* 0x0000000e4c7b9981 */ /* 0x000122000c1e1500 */
[----:B------:R-:W-:Y:S02]  /*2210*/  IMAD.MOV.U32 R70, RZ, RZ, R118 ;  /* 0x000000ffff467224 */ /* 0x000fe400078e0076 */
[----:B------:R-:W-:Y:S02]  /*2220*/  IMAD.MOV.U32 R71, RZ, RZ, R119 ;  /* 0x000000ffff477224 */ /* 0x000fe400078e0077 */
[----:B0-----:R-:W-:Y:S02]  /*2230*/  IMAD.MOV.U32 R76, RZ, RZ, R78 ;  /* 0x000000ffff4c7224 */ /* 0x001fe400078e004e */
[----:B------:R-:W-:Y:S01]  /*2240*/  IMAD.MOV.U32 R77, RZ, RZ, R79 ;  /* 0x000000ffff4d7224 */ /* 0x000fe200078e004f */
[----:B------:R-:W-:Y:S01]  /*2250*/  PRMT R119, RZ, 0x7610, R119 ;  /* 0x00007610ff777816 */ /* 0x000fe20000000077 */
[----:B------:R-:W-:-:S04]  /*2260*/  IMAD.WIDE R78, R17, 0x2, R76 ;  /* 0x00000002114e7825 */ /* 0x000fc800078e024c */
[C---:B------:R-:W-:Y:S01]  /*2270*/  IMAD.WIDE R80, R17.reuse, 0x2, R70 ;  /* 0x0000000211507825 */ /* 0x040fe200078e0246 */
[----:B------:R0:W4:Y:S04]  /*2280*/  @!P1 LDG.E.U16 R125, desc[UR14][R78.64] ;  /* 0x0000000e4e7d9981 */ /* 0x000128000c1e1500 */
[----:B------:R1:W4:Y:S01]  /*2290*/  @!P1 LDG.E.U16 R119, desc[UR14][R80.64] ;  /* 0x0000000e50779981 */ /* 0x000322000c1e1500 */
[----:B0-----:R-:W-:Y:S02]  /*22a0*/  IMAD.MOV.U32 R78, RZ, RZ, R106 ;  /* 0x000000ffff4e7224 */ /* 0x001fe400078e006a */
[----:B------:R-:W-:Y:S01]  /*22b0*/  IMAD.MOV.U32 R79, RZ, RZ, R108 ;  /* 0x000000ffff4f7224 */ /* 0x000fe200078e006c */
[----:B------:R-:W-:Y:S01]  /*22c0*/  PRMT R106, RZ, 0x7610, R106 ;  /* 0x00007610ff6a7816 */ /* 0x000fe2000000006a */
[----:B-1----:R-:W-:Y:S01]  /*22d0*/  IMAD.WIDE R80, R17, 0x2, R78 ;  /* 0x0000000211507825 */ /* 0x002fe200078e024e */
[----:B------:R-:W-:-:S04]  /*22e0*/  PRMT R108, RZ, 0x7610, R108 ;  /* 0x00007610ff6c7816 */ /* 0x000fc8000000006c */
[----:B------:R0:W4:Y:S02]  /*22f0*/  @!P1 LDG.E.U16 R106, desc[UR14][R80.64] ;  /* 0x0000000e506a9981 */ /* 0x000124000c1e1500 */
[----:B0-----:R-:W-:Y:S02]  /*2300*/  IMAD.MOV.U32 R80, RZ, RZ, R82 ;  /* 0x000000ffff507224 */ /* 0x001fe400078e0052 */
[----:B------:R-:W-:Y:S02]  /*2310*/  IMAD.MOV.U32 R81, RZ, RZ, R83 ;  /* 0x000000ffff517224 */ /* 0x000fe400078e0053 */
[----:B------:R-:W-:Y:S01]  /*2320*/  IMAD.WIDE R82, R17, 0x2, R80 ;  /* 0x0000000211527825 */ /* 0x000fe200078e0250 */
        /* <DEDUP_REMOVED lines=25> */
[----:B--2---:R0:W-:Y:S04]  /*24c0*/  STS.U16 [R0+UR12], R114 ;  /* 0x0000007200007988 */ /* 0x0041e8000800040c */
[----:B------:R1:W2:Y:S01]  /*24d0*/  @!P1 LDG.E.U16 R120, desc[UR14][R2.64] ;  /* 0x0000000e02789981 */ /* 0x0002a2000c1e1500 */
[----:B0-----:R-:W-:Y:S01]  /*24e0*/  PRMT R114, RZ, 0x7610, R114 ;  /* 0x00007610ff727816 */ /* 0x001fe20000000072 */
[----:B-1----:R-:W-:-:S02]  /*24f0*/  IMAD.MOV.U32 R2, RZ, RZ, R4 ;  /* 0x000000ffff027224 */ /* 0x002fc400078e0004 */
[----:B------:R-:W-:Y:S02]  /*2500*/  IMAD.MOV.U32 R3, RZ, RZ, R5 ;  /* 0x000000ffff037224 */ /* 0x000fe400078e0005 */
[----:B------:R-:W-:Y:S01]  /*2510*/  IMAD.WIDE R4, R17, 0x2, R2 ;  /* 0x0000000211047825 */ /* 0x000fe200078e0202 */
[----:B---3--:R0:W-:Y:S04]  /*2520*/  STS.U16 [R0+UR12+0x400], R97 ;  /* 0x0004006100007988 */ /* 0x0081e8000800040c */
[----:B------:R1:W3:Y:S01]  /*2530*/  @!P1 LDG.E.U16 R114, desc[UR14][R4.64] ;  /* 0x0000000e04729981 */ /* 0x0002e2000c1e1500 */
[----:B0-----:R-:W-:Y:S01]  /*2540*/  PRMT R97, RZ, 0x7610, R97 ;  /* 0x00007610ff617816 */ /* 0x001fe20000000061 */
[----:B-1----:R-:W-:Y:S02]  /*2550*/  IMAD.MOV.U32 R4, RZ, RZ, R6 ;  /* 0x000000ffff047224 */ /* 0x002fe400078e0006 */
[----:B------:R-:W-:-:S02]  /*2560*/  IMAD.MOV.U32 R5, RZ, RZ, R7 ;  /* 0x000000ffff057224 */ /* 0x000fc400078e0007 */
[C---:B------:R-:W-:Y:S01]  /*2570*/  IMAD.WIDE R6, R17.reuse, 0x2, R4 ;  /* 0x0000000211067825 */ /* 0x040fe200078e0204 */
[----:B-----5:R0:W-:Y:S04]  /*2580*/  STS.U16 [R0+UR12+0x800], R99 ;  /* 0x0008006300007988 */ /* 0x0201e8000800040c */
[----:B------:R1:W5:Y:S01]  /*2590*/  @!P1 LDG.E.U16 R97, desc[UR14][R6.64] ;  /* 0x0000000e06619981 */ /* 0x000362000c1e1500 */
[----:B0-----:R-:W-:Y:S01]  /*25a0*/  PRMT R99, RZ, 0x7610, R99 ;  /* 0x00007610ff637816 */ /* 0x001fe20000000063 */
[----:B-1----:R-:W-:Y:S02]  /*25b0*/  IMAD.MOV.U32 R6, RZ, RZ, R8 ;  /* 0x000000ffff067224 */ /* 0x002fe400078e0008 */
[----:B------:R-:W-:Y:S02]  /*25c0*/  IMAD.MOV.U32 R7, RZ, RZ, R9 ;  /* 0x000000ffff077224 */ /* 0x000fe400078e0009 */
[----:B------:R-:W-:Y:S01]  /*25d0*/  IMAD.WIDE R8, R17, 0x2, R6 ;  /* 0x0000000211087825 */ /* 0x000fe200078e0206 */
[----:B------:R0:W-:Y:S04]  /*25e0*/  STS.U16 [R0+UR12+0xc00], R101 ;  /* 0x000c006500007988 */ /* 0x0001e8000800040c */
[----:B------:R1:W3:Y:S01]  /*25f0*/  @!P1 LDG.E.U16 R99, desc[UR14][R8.64] ;  /* 0x0000000e08639981 */ /* 0x0002e2000c1e1500 */
[----:B0-----:R-:W-:Y:S01]  /*2600*/  PRMT R101, RZ, 0x7610, R101 ;  /* 0x00007610ff657816 */ /* 0x001fe20000000065 */
[----:B-1----:R-:W-:-:S02]  /*2610*/  IMAD.MOV.U32 R8, RZ, RZ, R10 ;  /* 0x000000ffff087224 */ /* 0x002fc400078e000a */
[----:B------:R-:W-:Y:S02]  /*2620*/  IMAD.MOV.U32 R9, RZ, RZ, R11 ;  /* 0x000000ffff097224 */ /* 0x000fe400078e000b */
[----:B------:R-:W-:Y:S01]  /*2630*/  IMAD.WIDE R10, R17, 0x2, R8 ;  /* 0x00000002110a7825 */ /* 0x000fe200078e0208 */
[----:B------:R0:W-:Y:S04]  /*2640*/  STS.U16 [R94+UR12+0x100], R103 ;  /* 0x000100675e007988 */ /* 0x0001e8000800040c */
[----:B------:R1:W3:Y:S01]  /*2650*/  @!P1 LDG.E.U16 R101, desc[UR14][R10.64] ;  /* 0x0000000e0a659981 */ /* 0x0002e2000c1e1500 */
[----:B0-----:R-:W-:Y:S01]  /*2660*/  PRMT R103, RZ, 0x7610, R103 ;  /* 0x00007610ff677816 */ /* 0x001fe20000000067 */
[----:B-1----:R-:W-:Y:S02]  /*2670*/  IMAD.MOV.U32 R10, RZ, RZ, R12 ;  /* 0x000000ffff0a7224 */ /* 0x002fe400078e000c */
[----:B------:R-:W-:-:S02]  /*2680*/  IMAD.MOV.U32 R11, RZ, RZ, R13 ;  /* 0x000000ffff0b7224 */ /* 0x000fc400078e000d */
[----:B------:R-:W-:-:S05]  /*2690*/  IMAD.WIDE R12, R17, 0x2, R10 ;  /* 0x00000002110c7825 */ /* 0x000fca00078e020a */
[----:B------:R-:W3:Y:S04]  /*26a0*/  @!P1 LDG.E.U16 R103, desc[UR14][R12.64] ;  /* 0x0000000e0c679981 */ /* 0x000ee8000c1e1500 */
[----:B----4-:R-:W-:Y:S04]  /*26b0*/  STS.U16 [R94+UR12+0x500], R105 ;  /* 0x000500695e007988 */ /* 0x010fe8000800040c */
[----:B------:R-:W-:Y:S04]  /*26c0*/  STS.U16 [R94+UR12+0x900], R107 ;  /* 0x0009006b5e007988 */ /* 0x000fe8000800040c */
        /* <DEDUP_REMOVED lines=11> */
[----:B------:R0:W-:Y:S04]  /*2780*/  STS.U16 [R0+UR12+0x1400], R106 ;  /* 0x0014006a00007988 */ /* 0x0001e8000800040c */
[----:B------:R1:W-:Y:S04]  /*2790*/  STS.U16 [R0+UR12+0x1600], R110 ;  /* 0x0016006e00007988 */ /* 0x0003e8000800040c */
[----:B------:R-:W-:Y:S04]  /*27a0*/  STS.U16 [R0+UR12+0x1800], R116 ;  /* 0x0018007400007988 */ /* 0x000fe8000800040c */
[----:B--2---:R-:W-:Y:S04]  /*27b0*/  STS.U16 [R0+UR12+0x1a00], R120 ;  /* 0x001a007800007988 */ /* 0x004fe8000800040c */
[----:B-----5:R-:W-:Y:S04]  /*27c0*/  STS.U16 [R0+UR12+0x1c00], R97 ;  /* 0x001c006100007988 */ /* 0x020fe8000800040c */
[----:B---3--:R-:W-:Y:S04]  /*27d0*/  STS.U16 [R0+UR12+0x1e00], R101 ;  /* 0x001e006500007988 */ /* 0x008fe8000800040c */
[----:B------:R-:W-:Y:S04]  /*27e0*/  STS.U16 [R94+UR12+0x1100], R121 ;  /* 0x001100795e007988 */ /* 0x000fe8000800040c */
[----:B------:R-:W-:Y:S04]  /*27f0*/  STS.U16 [R94+UR12+0x1300], R125 ;  /* 0x0013007d5e007988 */ /* 0x000fe8000800040c */
[----:B------:R2:W-:Y:S04]  /*2800*/  STS.U16 [R94+UR12+0x1500], R108 ;  /* 0x0015006c5e007988 */ /* 0x0005e8000800040c */
[----:B------:R-:W-:Y:S04]  /*2810*/  STS.U16 [R94+UR12+0x1700], R112 ;  /* 0x001700705e007988 */ /* 0x000fe8000800040c */
[----:B------:R3:W-:Y:S04]  /*2820*/  STS.U16 [R94+UR12+0x1900], R118 ;  /* 0x001900765e007988 */ /* 0x0007e8000800040c */
[----:B------:R4:W-:Y:S04]  /*2830*/  STS.U16 [R94+UR12+0x1b00], R114 ;  /* 0x001b00725e007988 */ /* 0x0009e8000800040c */
[----:B------:R4:W-:Y:S04]  /*2840*/  STS.U16 [R94+UR12+0x1d00], R99 ;  /* 0x001d00635e007988 */ /* 0x0009e8000800040c */
[----:B------:R4:W-:Y:S01]  /*2850*/  STS.U16 [R94+UR12+0x1f00], R103 ;  /* 0x001f00675e007988 */ /* 0x0009e2000800040c */
[----:B------:R5:W-:Y:S06]  /*2860*/  MEMBAR.ALL.CTA ;  /* 0x0000000000007992 */ /* 0x000bec0000008000 */
[----:B-----5:R-:W5:Y:S02]  /*2870*/  FENCE.VIEW.ASYNC.S ;  /* 0x00000000000073c6 */ /* 0x020f640000000000 */
[----:B-----5:R-:W-:Y:S06]  /*2880*/  BAR.SYNC.DEFER_BLOCKING 0x0 ;  /* 0x0000000000007b1d */ /* 0x020fec0000010000 */
[----:B------:R-:W-:Y:S01]  /*2890*/  UMOV UR16, UR4 ;  /* 0x0000000400107c82 */ /* 0x000fe20008000000 */
[----:B------:R-:W-:Y:S01]  /*28a0*/  UMOV UR17, 0x40000040 ;  /* 0x4000004000117882 */ /* 0x000fe20000000000 */
[----:B------:R-:W-:Y:S01]  /*28b0*/  UMOV UR18, UR6 ;  /* 0x0000000600127c82 */ /* 0x000fe20008000000 */
[----:B------:R-:W-:Y:S01]  /*28c0*/  UMOV UR19, 0x80000020 ;  /* 0x8000002000137882 */ /* 0x000fe20000000000 */
[----:B------:R-:W-:-:S06]  /*28d0*/  WARPGROUP.ARRIVE ;  /* 0x00000000000079c5 */ /* 0x000fcc0000000000 */
[----:B------:R-:W-:Y:S01]  /*28e0*/  HGMMA.64x64x16.F32 R24, gdesc[UR16].tnspA, R24 ;  /* 0x20e00000101879f0 */ /* 0x000fe20008700818 */
[----:B------:R-:W-:-:S05]  /*28f0*/  VIADD R92, R92, 0xffffffff ;  /* 0xffffffff5c5c7836 */ /* 0x000fca0000000000 */
[----:B------:R-:W-:Y:S01]  /*2900*/  ISETP.NE.U32.AND P0, PT, R92, RZ, PT ;  /* 0x000000ff5c00720c */ /* 0x000fe20003f05070 */
[C---:B------:R-:W-:Y:S01]  /*2910*/  IMAD.WIDE R12, R19.reuse, 0x2, R10 ;  /* 0x00000002130c7825 */ /* 0x040fe200078e020a */
[----:B------:R-:W-:Y:S03]  /*2920*/  HGMMA.64x64x16.F32 R24, gdesc[UR8].tnspA, R24, gsb0 ;  /* 0x20e00000081879f0 */ /* 0x000fe60008000818 */
[----:B------:R-:W-:-:S04]  /*2930*/  IMAD.WIDE R10, R19, 0x2, R8 ;  /* 0x00000002130a7825 */ /* 0x000fc800078e0208 */
[----:B------:R-:W-:-:S04]  /*2940*/  IMAD.WIDE R8, R19, 0x2, R6 ;  /* 0x0000000213087825 */ /* 0x000fc800078e0206 */
[----:B------:R-:W-:Y:S01]  /*2950*/  IMAD.WIDE R6, R19, 0x2, R4 ;  /* 0x0000000213067825 */ /* 0x000fe200078e0204 */
[----:B------:R-:W-:-:S03]  /*2960*/  UIADD3 UR13, UR13, -0x20, URZ ;  /* 0xffffffe00d0d7890 */ /* 0x000fc6000fffe03f */
[----:B------:R-:W-:-:S04]  /*2970*/  IMAD.WIDE R4, R19, 0x2, R2 ;  /* 0x0000000213047825 */ /* 0x000fc800078e0202 */
[----:B------:R-:W-:-:S04]  /*2980*/  IMAD.WIDE R2, R19, 0x2, R90 ;  /* 0x0000000213027825 */ /* 0x000fc800078e025a */
[----:B------:R-:W-:-:S04]  /*2990*/  IMAD.WIDE R90, R19, 0x2, R88 ;  /* 0x00000002135a7825 */ /* 0x000fc800078e0258 */
[----:B0-----:R-:W-:-:S04]  /*29a0*/  IMAD.WIDE R106, R19, 0x2, R78 ;  /* 0x00000002136a7825 */ /* 0x001fc800078e024e */
[----:B-1----:R-:W-:-:S04]  /*29b0*/  IMAD.WIDE R110, R19, 0x2, R74 ;  /* 0x00000002136e7825 */ /* 0x002fc800078e024a */
[----:B------:R-:W-:-:S04]  /*29c0*/  IMAD.WIDE R88, R19, 0x2, R86 ;  /* 0x0000000213587825 */ /* 0x000fc800078e0256 */
[----:B------:R-:W-:-:S04]  /*29d0*/  IMAD.WIDE R86, R19, 0x2, R84 ;  /* 0x0000000213567825 */ /* 0x000fc800078e0254 */
[----:B------:R-:W-:-:S04]  /*29e0*/  IMAD.WIDE R84, R19, 0x2, R82 ;  /* 0x0000000213547825 */ /* 0x000fc800078e0252 */
[----:B------:R-:W-:-:S04]  /*29f0*/  IMAD.WIDE R82, R19, 0x2, R80 ;  /* 0x0000000213527825 */ /* 0x000fc800078e0250 */
[----:B------:R-:W-:-:S04]  /*2a00*/  IMAD.WIDE R78, R19, 0x2, R76 ;  /* 0x00000002134e7825 */ /* 0x000fc800078e024c */
[----:B--2---:R-:W-:Y:S02]  /*2a10*/  IMAD.MOV.U32 R108, RZ, RZ, R107 ;  /* 0x000000ffff6c7224 */ /* 0x004fe400078e006b */
[----:B------:R-:W-:Y:S02]  /*2a20*/  IMAD.MOV.U32 R123, RZ, RZ, R111 ;  /* 0x000000ffff7b7224 */ /* 0x000fe400078e006f */
[----:B------:R-:W-:-:S04]  /*2a30*/  IMAD.WIDE R120, R19, 0x2, R72 ;  /* 0x0000000213787825 */ /* 0x000fc800078e0248 */
[----:B---3--:R-:W-:-:S04]  /*2a40*/  IMAD.WIDE R118, R19, 0x2, R70 ;  /* 0x0000000213767825 */ /* 0x008fc800078e0246 */
[----:B------:R-:W-:Y:S01]  /*2a50*/  IMAD.WIDE R68, R67, 0x2, R68 ;  /* 0x0000000243447825 */ /* 0x000fe200078e0244 */
[----:B------:R-:W-:Y:S02]  /*2a60*/  WARPGROUP.DEPBAR.LE gsb0, 0x0 ;  /* 0x00008000000079c5 */ /* 0x000fe40000010000 */
[----:B----4-:R-:W-:Y:S05]  /*2a70*/  @P0 BRA `(.L_x_1) ;  /* 0xfffffff000700947 */ /* 0x010fea000383ffff */
[----:B------:R-:W-:Y:S02]  /*2a80*/  F2FP.F16.F32.PACK_AB R51, R55, R51 ;  /* 0x000000333733723e */ /* 0x000fe400000000ff */
[----:B------:R-:W-:Y:S02]  /*2a90*/  F2FP.F16.F32.PACK_AB R50, R54, R50 ;  /* 0x000000323632723e */ /* 0x000fe400000000ff */
[----:B------:R-:W-:Y:S02]  /*2aa0*/  F2FP.F16.F32.PACK_AB R49, R53, R49 ;  /* 0x000000313531723e */ /* 0x000fe400000000ff */
[----:B------:R-:W-:Y:S02]  /*2ab0*/  F2FP.F16.F32.PACK_AB R48, R52, R48 ;  /* 0x000000303430723e */ /* 0x000fe400000000ff */
[----:B------:R-:W-:Y:S02]  /*2ac0*/  F2FP.F16.F32.PACK_AB R43, R47, R43 ;  /* 0x0000002b2f2b723e */ /* 0x000fe400000000ff */
[----:B------:R-:W-:-:S02]  /*2ad0*/  F2FP.F16.F32.PACK_AB R42, R46, R42 ;  /* 0x0000002a2e2a723e */ /* 0x000fc400000000ff */
        /* <DEDUP_REMOVED lines=9> */
[----:B------:R-:W-:-:S07]  /*2b70*/  F2FP.F16.F32.PACK_AB R28, R28, R24 ;  /* 0x000000181c1c723e */ /* 0x000fce00000000ff */
.L_x_0:
[----:B------:R-:W-:Y:S01]  /*2b80*/  BAR.SYNC.DEFER_BLOCKING 0x0 ;  /* 0x0000000000007b1d */ /* 0x000fe20000010000 */
[C---:B------:R-:W-:Y:S01]  /*2b90*/  IMAD.SHL.U32 R0, R18.reuse, 0x80, RZ ;  /* 0x0000008012007824 */ /* 0x040fe200078e00ff */
[C---:B------:R-:W-:Y:S01]  /*2ba0*/  LOP3.LUT R5, R15.reuse, R16, RZ, 0xfc, !PT ;  /* 0x000000100f057212 */ /* 0x040fe200078efcff */
[C---:B------:R-:W-:Y:S01]  /*2bb0*/  IMAD.SHL.U32 R26, R18.reuse, 0x10, RZ ;  /* 0x00000010121a7824 */ /* 0x040fe200078e00ff */
[----:B------:R-:W-:Y:S01]  /*2bc0*/  LOP3.LUT R2, R15, 0x3c, R16, 0xfe, !PT ;  /* 0x0000003c0f027812 */ /* 0x000fe200078efe10 */
[----:B------:R-:W-:Y:S01]  /*2bd0*/  IMAD.SHL.U32 R18, R18, 0x8, RZ ;  /* 0x0000000812127824 */ /* 0x000fe200078e00ff */
[----:B------:R-:W-:Y:S01]  /*2be0*/  LOP3.LUT R3, R0, 0x400, RZ, 0xc0, !PT ;  /* 0x0000040000037812 */ /* 0x000fe200078ec0ff */
[----:B------:R-:W-:Y:S01]  /*2bf0*/  ULDC.64 UR6, c[0x0][0x228] ;  /* 0x00008a0000067ab9 */ /* 0x000fe20000000a00 */
[----:B------:R-:W-:Y:S01]  /*2c00*/  LOP3.LUT R0, R26, 0x70, RZ, 0xc0, !PT ;  /* 0x000000701a007812 */ /* 0x000fe200078ec0ff */
[----:B------:R-:W-:Y:S01]  /*2c10*/  ULDC UR4, c[0x0][0x244] ;  /* 0x0000910000047ab9 */ /* 0x000fe20000000800 */
[----:B------:R-:W-:-:S02]  /*2c20*/  LOP3.LUT R18, R18, 0x380, RZ, 0xc0, !PT ;  /* 0x0000038012127812 */ /* 0x000fc400078ec0ff */
[----:B------:R-:W-:Y:S02]  /*2c30*/  IADD3 R3, R3, UR12, R0 ;  /* 0x0000000c03037c10 */ /* 0x000fe4000fffe000 */
[----:B------:R-:W-:Y:S01]  /*2c40*/  LOP3.LUT R26, R26, 0x7f0, RZ, 0xc0, !PT ;  /* 0x000007f01a1a7812 */ /* 0x000fe200078ec0ff */
[----:B------:R-:W0:Y:S01]  /*2c50*/  LDC R0, c[0x0][0x248] ;  /* 0x00009200ff007b82 */ /* 0x000e220000000800 */
[----:B------:R-:W-:Y:S01]  /*2c60*/  ISETP.GE.AND P0, PT, R14, UR6, PT ;  /* 0x000000060e007c0c */ /* 0x000fe2000bf06270 */
[----:B------:R-:W-:Y:S01]  /*2c70*/  IMAD.IADD R44, R18, 0x1, R3 ;  /* 0x00000001122c7824 */ /* 0x000fe200078e0203 */
[--C-:B------:R-:W-:Y:S01]  /*2c80*/  LOP3.LUT R27, R15, 0x3a, R16.reuse, 0xfe, !PT ;  /* 0x0000003a0f1b7812 */ /* 0x100fe200078efe10 */
[----:B------:R-:W-:Y:S01]  /*2c90*/  IMAD R14, R14, UR4, RZ ;  /* 0x000000040e0e7c24 */ /* 0x000fe2000f8e02ff */
[----:B------:R-:W-:Y:S01]  /*2ca0*/  ISETP.LT.AND P1, PT, R5, UR7, !P0 ;  /* 0x0000000705007c0c */ /* 0x000fe2000c721270 */
[----:B------:R-:W-:Y:S01]  /*2cb0*/  ULDC.64 UR4, c[0x0][0x220] ;  /* 0x0000880000047ab9 */ /* 0x000fe20000000a00 */
[----:B------:R-:W-:Y:S01]  /*2cc0*/  LOP3.LUT R3, R15, 0x38, R16, 0xfe, !PT ;  /* 0x000000380f037812 */ /* 0x000fe200078efe10 */
[----:B------:R1:W-:Y:S01]  /*2cd0*/  STSM.16.M88.4 [R44], R28 ;  /* 0x0000001c2c007844 */ /* 0x0003e20000000200 */
[----:B------:R-:W-:-:S02]  /*2ce0*/  LEA R12, P2, R14, UR4, 0x1 ;  /* 0x000000040e0c7c11 */ /* 0x000fc4000f8408ff */
[C-C-:B------:R-:W-:Y:S01]  /*2cf0*/  LOP3.LUT R17, R15.reuse, 0x36, R16.reuse, 0xfe, !PT ;  /* 0x000000360f117812 */ /* 0x140fe200078efe10 */
[----:B------:R-:W-:Y:S01]  /*2d00*/  BAR.SYNC.DEFER_BLOCKING 0x0 ;  /* 0x0000000000007b1d */ /* 0x000fe20000010000 */
[----:B------:R-:W-:Y:S02]  /*2d10*/  LEA.HI.X.SX32 R14, R14, UR5, 0x1, P2 ;  /* 0x000000050e0e7c11 */ /* 0x000fe400090f0eff */
[C-C-:B------:R-:W-:Y:S02]  /*2d20*/  LOP3.LUT R13, R15.reuse, 0x34, R16.reuse, 0xfe, !PT ;  /* 0x000000340f0d7812 */ /* 0x140fe400078efe10 */
[C-C-:B------:R-:W-:Y:S02]  /*2d30*/  LOP3.LUT R36, R15.reuse, 0x32, R16.reuse, 0xfe, !PT ;  /* 0x000000320f247812 */ /* 0x140fe400078efe10 */
[C-C-:B------:R-:W-:Y:S02]  /*2d40*/  LOP3.LUT R18, R15.reuse, 0x30, R16.reuse, 0xfe, !PT ;  /* 0x000000300f127812 */ /* 0x140fe400078efe10 */
[--C-:B------:R-:W-:Y:S01]  /*2d50*/  LOP3.LUT R19, R15, 0x2e, R16.reuse, 0xfe, !PT ;  /* 0x0000002e0f137812 */ /* 0x100fe200078efe10 */
[----:B0-----:R-:W-:Y:S01]  /*2d60*/  IMAD R71, R5, R0, RZ ;  /* 0x0000000005477224 */ /* 0x001fe200078e02ff */
[----:B------:R-:W-:-:S02]  /*2d70*/  LOP3.LUT R24, R15, 0x2c, R16, 0xfe, !PT ;  /* 0x0000002c0f187812 */ /* 0x000fc400078efe10 */
[C-C-:B------:R-:W-:Y:S02]  /*2d80*/  LOP3.LUT R25, R15.reuse, 0x2a, R16.reuse, 0xfe, !PT ;  /* 0x0000002a0f197812 */ /* 0x140fe400078efe10 */
[C-C-:B------:R-:W-:Y:S02]  /*2d90*/  LOP3.LUT R46, R15.reuse, 0x28, R16.reuse, 0xfe, !PT ;  /* 0x000000280f2e7812 */ /* 0x140fe400078efe10 */
[C-C-:B------:R-:W-:Y:S02]  /*2da0*/  LOP3.LUT R52, R15.reuse, 0x26, R16.reuse, 0xfe, !PT ;  /* 0x000000260f347812 */ /* 0x140fe400078efe10 */
[C-C-:B------:R-:W-:Y:S02]  /*2db0*/  LOP3.LUT R54, R15.reuse, 0x24, R16.reuse, 0xfe, !PT ;  /* 0x000000240f367812 */ /* 0x140fe400078efe10 */
[C-C-:B------:R-:W-:Y:S01]  /*2dc0*/  LOP3.LUT R56, R15.reuse, 0x22, R16.reuse, 0xfe, !PT ;  /* 0x000000220f387812 */ /* 0x140fe200078efe10 */
[----:B------:R-:W0:Y:S01]  /*2dd0*/  LDS.128 R20, [R26+UR12] ;  /* 0x0000000c1a147984 */ /* 0x000e220008000c00 */
[----:B------:R-:W-:-:S02]  /*2de0*/  LOP3.LUT R58, R15, 0x20, R16, 0xfe, !PT ;  /* 0x000000200f3a7812 */ /* 0x000fc400078efe10 */
[C-C-:B------:R-:W-:Y:S01]  /*2df0*/  LOP3.LUT R38, R15.reuse, 0x3e, R16.reuse, 0xfe, !PT ;  /* 0x0000003e0f267812 */ /* 0x140fe200078efe10 */
[----:B------:R-:W-:Y:S01]  /*2e00*/  BAR.SYNC.DEFER_BLOCKING 0x0 ;  /* 0x0000000000007b1d */ /* 0x000fe20000010000 */
[C-C-:B------:R-:W-:Y:S02]  /*2e10*/  LOP3.LUT R37, R15.reuse, 0x1e, R16.reuse, 0xfe, !PT ;  /* 0x0000001e0f257812 */ /* 0x140fe400078efe10 */
[C-C-:B------:R-:W-:Y:S02]  /*2e20*/  LOP3.LUT R39, R15.reuse, 0x1c, R16.reuse, 0xfe, !PT ;  /* 0x0000001c0f277812 */ /* 0x140fe400078efe10 */
[C-C-:B------:R-:W-:Y:S02]  /*2e30*/  LOP3.LUT R45, R15.reuse, 0x1a, R16.reuse, 0xfe, !PT ;  /* 0x0000001a0f2d7812 */ /* 0x140fe400078efe10 */
[C-C-:B------:R-:W-:Y:S02]  /*2e40*/  LOP3.LUT R47, R15.reuse, 0x18, R16.reuse, 0xfe, !PT ;  /* 0x000000180f2f7812 */ /* 0x140fe400078efe10 */
[----:B------:R-:W-:-:S02]  /*2e50*/  LOP3.LUT R53, R15, 0x16, R16, 0xfe, !PT ;  /* 0x000000160f357812 */ /* 0x000fc400078efe10 */
[C-C-:B------:R-:W-:Y:S02]  /*2e60*/  LOP3.LUT R55, R15.reuse, 0x14, R16.reuse, 0xfe, !PT ;  /* 0x000000140f377812 */ /* 0x140fe400078efe10 */
[C-C-:B------:R-:W-:Y:S02]  /*2e70*/  LOP3.LUT R57, R15.reuse, 0x12, R16.reuse, 0xfe, !PT ;  /* 0x000000120f397812 */ /* 0x140fe400078efe10 */
[C-C-:B------:R-:W-:Y:S02]  /*2e80*/  LOP3.LUT R59, R15.reuse, 0x10, R16.reuse, 0xfe, !PT ;  /* 0x000000100f3b7812 */ /* 0x140fe400078efe10 */
[C-C-:B------:R-:W-:Y:S02]  /*2e90*/  LOP3.LUT R61, R15.reuse, 0xe, R16.reuse, 0xfe, !PT ;  /* 0x0000000e0f3d7812 */ /* 0x140fe400078efe10 */
[C-C-:B------:R-:W-:Y:S02]  /*2ea0*/  LOP3.LUT R63, R15.reuse, 0xc, R16.reuse, 0xfe, !PT ;  /* 0x0000000c0f3f7812 */ /* 0x140fe400078efe10 */
[----:B------:R-:W-:-:S02]  /*2eb0*/  LOP3.LUT R65, R15, 0xa, R16, 0xfe, !PT ;  /* 0x0000000a0f417812 */ /* 0x000fc400078efe10 */
[C-C-:B------:R-:W-:Y:S01]  /*2ec0*/  LOP3.LUT R67, R15.reuse, 0x8, R16.reuse, 0xfe, !PT ;  /* 0x000000080f437812 */ /* 0x140fe200078efe10 */
[----:B------:R2:W-:Y:S01]  /*2ed0*/  STSM.16.M88.4 [R44], R32 ;  /* 0x000000202c007844 */ /* 0x0005e20000000200 */
[C-C-:B-1----:R-:W-:Y:S02]  /*2ee0*/  LOP3.LUT R31, R15.reuse, 0x6, R16.reuse, 0xfe, !PT ;  /* 0x000000060f1f7812 */ /* 0x142fe400078efe10 */
[--C-:B------:R-:W-:Y:S01]  /*2ef0*/  LOP3.LUT R69, R15, 0x4, R16.reuse, 0xfe, !PT ;  /* 0x000000040f457812 */ /* 0x100fe200078efe10 */
[----:B------:R-:W-:Y:S01]  /*2f00*/  BAR.SYNC.DEFER_BLOCKING 0x0 ;  /* 0x0000000000007b1d */ /* 0x000fe20000010000 */
[----:B------:R-:W-:Y:S02]  /*2f10*/  LEA R28, P2, R71, R12, 0x1 ;  /* 0x0000000c471c7211 */ /* 0x000fe400078408ff */
[--C-:B------:R-:W-:Y:S02]  /*2f20*/  LOP3.LUT R15, R15, 0x2, R16.reuse, 0xfe, !PT ;  /* 0x000000020f0f7812 */ /* 0x100fe400078efe10 */
[----:B------:R-:W-:Y:S01]  /*2f30*/  LEA.HI.X.SX32 R29, R71, R14, 0x1, P2 ;  /* 0x0000000e471d7211 */ /* 0x000fe200010f0eff */
[----:B------:R-:W-:Y:S01]  /*2f40*/  IMAD R71, R0, 0x20, R71 ;  /* 0x0000002000477824 */ /* 0x000fe200078e0247 */
[C---:B------:R-:W-:Y:S01]  /*2f50*/  ISETP.LT.AND P2, PT, R15.reuse, UR7, !P0 ;  /* 0x000000070f007c0c */ /* 0x040fe2000c741270 */
[-C--:B------:R-:W-:Y:S01]  /*2f60*/  IMAD R15, R15, R0.reuse, RZ ;  /* 0x000000000f0f7224 */ /* 0x080fe200078e02ff */
[C---:B------:R-:W-:Y:S01]  /*2f70*/  ISETP.LT.AND P3, PT, R69.reuse, UR7, !P0 ;  /* 0x0000000745007c0c */ /* 0x040fe2000c761270 */
[-C--:B------:R-:W-:Y:S01]  /*2f80*/  IMAD R69, R69, R0.reuse, RZ ;  /* 0x0000000045457224 */ /* 0x080fe200078e02ff */
[C---:B------:R-:W-:Y:S01]  /*2f90*/  ISETP.LT.AND P4, PT, R31.reuse, UR7, !P0 ;  /* 0x000000071f007c0c */ /* 0x040fe2000c781270 */
[----:B--2---:R-:W-:Y:S01]  /*2fa0*/  IMAD R35, R31, R0, RZ ;  /* 0x000000001f237224 */ /* 0x004fe200078e02ff */
[----:B0-----:R-:W-:-:S02]  /*2fb0*/  PRMT R16, R21, 0x7632, R16 ;  /* 0x0000763215107816 */ /* 0x001fc40000000010 */
[-C--:B------:R-:W-:Y:S02]  /*2fc0*/  LEA R32, P6, R69, R12.reuse, 0x1 ;  /* 0x0000000c45207211 */ /* 0x080fe400078c08ff */
[----:B------:R-:W-:Y:S02]  /*2fd0*/  LEA R34, P5, R35, R12, 0x1 ;  /* 0x0000000c23227211 */ /* 0x000fe400078a08ff */
[-C--:B------:R-:W-:Y:S02]  /*2fe0*/  LEA.HI.X.SX32 R33, R69, R14.reuse, 0x1, P6 ;  /* 0x0000000e45217211 */ /* 0x080fe400030f0eff */
[----:B------:R-:W-:Y:S01]  /*2ff0*/  LEA.HI.X.SX32 R35, R35, R14, 0x1, P5 ;  /* 0x0000000e23237211 */ /* 0x000fe200028f0eff */
[----:B------:R-:W0:Y:S01]  /*3000*/  LDS.128 R8, [R26+UR12] ;  /* 0x0000000c1a087984 */ /* 0x000e220008000c00 */
[----:B------:R-:W-:Y:S06]  /*3010*/  BAR.SYNC.DEFER_BLOCKING 0x0 ;  /* 0x0000000000007b1d */ /* 0x000fec0000010000 */
[----:B------:R-:W-:Y:S02]  /*3020*/  STSM.16.M88.4 [R44], R40 ;  /* 0x000000282c007844 */ /* 0x000fe40000000200 */
[----:B------:R-:W-:Y:S06]  /*3030*/  BAR.SYNC.DEFER_BLOCKING 0x0 ;  /* 0x0000000000007b1d */ /* 0x000fec0000010000 */
[----:B------:R-:W1:Y:S02]  /*3040*/  LDS.128 R4, [R26+UR12] ;  /* 0x0000000c1a047984 */ /* 0x000e640008000c00 */
[----:B------:R-:W-:Y:S06]  /*3050*/  BAR.SYNC.DEFER_BLOCKING 0x0 ;  /* 0x0000000000007b1d */ /* 0x000fec0000010000 */
[----:B------:R-:W-:Y:S02]  /*3060*/  STSM.16.M88.4 [R44], R48 ;  /* 0x000000302c007844 */ /* 0x000fe40000000200 */
[----:B------:R-:W-:Y:S06]  /*3070*/  BAR.SYNC.DEFER_BLOCKING 0x0 ;  /* 0x0000000000007b1d */ /* 0x000fec0000010000 */
[----:B------:R2:W-:Y:S01]  /*3080*/  @P1 STG.E.U16 desc[UR14][R28.64], R20 ;  /* 0x000000141c001986 */ /* 0x0005e2000c10150e */
[----:B------:R-:W-:-:S04]  /*3090*/  LEA R30, P1, R15, R12, 0x1 ;  /* 0x0000000c0f1e7211 */ /* 0x000fc800078208ff */
[----:B------:R-:W-:Y:S02]  /*30a0*/  LEA.HI.X.SX32 R31, R15, R14, 0x1, P1 ;  /* 0x0000000e0f1f7211 */ /* 0x000fe400008f0eff */
[C---:B------:R-:W-:Y:S01]  /*30b0*/  ISETP.LT.AND P1, PT, R67.reuse, UR7, !P0 ;  /* 0x0000000743007c0c */ /* 0x040fe2000c721270 */
[----:B------:R-:W-:Y:S01]  /*30c0*/  IMAD R67, R67, R0, RZ ;  /* 0x0000000043437224 */ /* 0x000fe200078e02ff */
[----:B------:R-:W-:Y:S01]  /*30d0*/  PRMT R15, R20, 0x7632, R15 ;  /* 0x00007632140f7816 */ /* 0x000fe2000000000f */
[----:B------:R3:W-:Y:S01]  /*30e0*/  @P2 STG.E.U16 desc[UR14][R30.64], R21 ;  /* 0x000000151e002986 */ /* 0x0007e2000c10150e */
[----:B------:R-:W-:Y:S02]  /*30f0*/  ISETP.LT.AND P2, PT, R27, UR7, !P0 ;  /* 0x000000071b007c0c */ /* 0x000fe4000c741270 */
[----:B--2---:R-:W-:Y:S01]  /*3100*/  LEA R28, P6, R67, R12, 0x1 ;  /* 0x0000000c431c7211 */ /* 0x004fe200078c08ff */
[----:B------:R2:W-:Y:S01]  /*3110*/  @P3 STG.E.U16 desc[UR14][R32.64], R22 ;  /* 0x0000001620003986 */ /* 0x0005e2000c10150e */
[C---:B------:R-:W-:Y:S01]  /*3120*/  ISETP.LT.AND P3, PT, R61.reuse, UR7, !P0 ;  /* 0x000000073d007c0c */ /* 0x040fe2000c761270 */
[----:B------:R-:W-:Y:S01]  /*3130*/  IMAD R61, R61, R0, RZ ;  /* 0x000000003d3d7224 */ /* 0x000fe200078e02ff */
[----:B------:R-:W-:Y:S01]  /*3140*/  LEA.HI.X.SX32 R29, R67, R14, 0x1, P6 ;  /* 0x0000000e431d7211 */ /* 0x000fe200030f0eff */
[----:B------:R-:W-:Y:S01]  /*3150*/  @P4 STG.E.U16 desc[UR14][R34.64], R23 ;  /* 0x0000001722004986 */ /* 0x000fe2000c10150e */
[C---:B------:R-:W-:Y:S01]  /*3160*/  ISETP.LT.AND P4, PT, R65.reuse, UR7, !P0 ;  /* 0x0000000741007c0c */ /* 0x040fe2000c781270 */
[-C--:B------:R-:W-:Y:S01]  /*3170*/  IMAD R65, R65, R0.reuse, RZ ;  /* 0x0000000041417224 */ /* 0x080fe200078e02ff */
[----:B------:R-:W-:Y:S01]  /*3180*/  PRMT R27, R22, 0x7632, R27 ;  /* 0x00007632161b7816 */ /* 0x000fe2000000001b */
[----:B------:R4:W-:Y:S01]  /*3190*/  @P1 STG.E.U16 desc[UR14][R28.64], R15 ;  /* 0x0000000f1c001986 */ /* 0x0009e2000c10150e */
[C---:B------:R-:W-:Y:S01]  /*31a0*/  ISETP.LT.AND P1, PT, R63.reuse, UR7, !P0 ;  /* 0x000000073f007c0c */ /* 0x040fe2000c721270 */
[----:B------:R-:W-:Y:S01]  /*31b0*/  IMAD R63, R63, R0, RZ ;  /* 0x000000003f3f7224 */ /* 0x000fe200078e02ff */
[----:B------:R-:W-:-:S04]  /*31c0*/  LEA R20, P5, R65, R12, 0x1 ;  /* 0x0000000c41147211 */ /* 0x000fc800078a08ff */
[----:B---3--:R-:W-:Y:S02]  /*31d0*/  LEA.HI.X.SX32 R21, R65, R14, 0x1, P5 ;  /* 0x0000000e41157211 */ /* 0x008fe400028f0eff */
[-C--:B------:R-:W-:Y:S02]  /*31e0*/  LEA R30, P6, R63, R12.reuse, 0x1 ;  /* 0x0000000c3f1e7211 */ /* 0x080fe400078c08ff */
[----:B--2---:R-:W-:Y:S01]  /*31f0*/  LEA R22, P5, R61, R12, 0x1 ;  /* 0x0000000c3d167211 */ /* 0x004fe200078a08ff */
[----:B------:R-:W-:Y:S01]  /*3200*/  @P4 STG.E.U16 desc[UR14][R20.64], R16 ;  /* 0x0000001014004986 */ /* 0x000fe2000c10150e */
[C---:B------:R-:W-:Y:S01]  /*3210*/  ISETP.LT.AND P4, PT, R59.reuse, UR7, !P0 ;  /* 0x000000073b007c0c */ /* 0x040fe2000c781270 */
[----:B------:R-:W-:Y:S01]  /*3220*/  IMAD R59, R59, R0, RZ ;  /* 0x000000003b3b7224 */ /* 0x000fe200078e02ff */
[----:B----4-:R-:W-:Y:S02]  /*3230*/  PRMT R29, R23, 0x7632, R29 ;  /* 0x00007632171d7816 */ /* 0x010fe4000000001d */
[----:B------:R-:W-:-:S02]  /*3240*/  LEA.HI.X.SX32 R31, R63, R14, 0x1, P6 ;  /* 0x0000000e3f1f7211 */ /* 0x000fc400030f0eff */
[----:B------:R-:W-:Y:S02]  /*3250*/  LEA.HI.X.SX32 R23, R61, R14, 0x1, P5 ;  /* 0x0000000e3d177211 */ /* 0x000fe400028f0eff */
[----:B------:R-:W-:Y:S01]  /*3260*/  LEA R28, P5, R59, R12, 0x1 ;  /* 0x0000000c3b1c7211 */ /* 0x000fe200078a08ff */
[----:B------:R-:W-:Y:S01]  /*3270*/  @P1 STG.E.U16 desc[UR14][R30.64], R27 ;  /* 0x0000001b1e001986 */ /* 0x000fe2000c10150e */
[C---:B------:R-:W-:Y:S01]  /*3280*/  ISETP.LT.AND P1, PT, R57.reuse, UR7, !P0 ;  /* 0x0000000739007c0c */ /* 0x040fe2000c721270 */
[-C--:B------:R-:W-:Y:S02]  /*3290*/  IMAD R57, R57, R0.reuse, RZ ;  /* 0x0000000039397224 */ /* 0x080fe400078e02ff */
[----:B------:R2:W-:Y:S01]  /*32a0*/  @P3 STG.E.U16 desc[UR14][R22.64], R29 ;  /* 0x0000001d16003986 */ /* 0x0005e2000c10150e */
[C---:B------:R-:W-:Y:S01]  /*32b0*/  ISETP.LT.AND P3, PT, R55.reuse, UR7, !P0 ;  /* 0x0000000737007c0c */ /* 0x040fe2000c761270 */
[----:B------:R-:W-:Y:S01]  /*32c0*/  IMAD R55, R55, R0, RZ ;  /* 0x0000000037377224 */ /* 0x000fe200078e02ff */
[----:B------:R-:W-:-:S04]  /*32d0*/  LEA R32, P6, R57, R12, 0x1 ;  /* 0x0000000c39207211 */ /* 0x000fc800078c08ff */
[-C--:B------:R-:W-:Y:S02]  /*32e0*/  LEA.HI.X.SX32 R33, R57, R14.reuse, 0x1, P6 ;  /* 0x0000000e39217211 */ /* 0x080fe400030f0eff */
[----:B--2---:R-:W-:Y:S02]  /*32f0*/  LEA.HI.X.SX32 R29, R59, R14, 0x1, P5 ;  /* 0x0000000e3b1d7211 */ /* 0x004fe400028f0eff */
[C---:B------:R-:W-:Y:S01]  /*3300*/  ISETP.LT.AND P5, PT, R53.reuse, UR7, !P0 ;  /* 0x0000000735007c0c */ /* 0x040fe2000c7a1270 */
[----:B------:R-:W-:Y:S02]  /*3310*/  IMAD R53, R53, R0, RZ ;  /* 0x0000000035357224 */ /* 0x000fe400078e02ff */
[----:B0-----:R0:W-:Y:S01]  /*3320*/  @P4 STG.E.U16 desc[UR14][R28.64], R8 ;  /* 0x000000081c004986 */ /* 0x0011e2000c10150e */
[-C--:B------:R-:W-:Y:S02]  /*3330*/  LEA R20, P4, R55, R12.reuse, 0x1 ;  /* 0x0000000c37147211 */ /* 0x080fe400078808ff */
[----:B------:R-:W-:Y:S01]  /*3340*/  LEA R22, P6, R53, R12, 0x1 ;  /* 0x0000000c35167211 */ /* 0x000fe200078c08ff */
[----:B------:R2:W-:Y:S01]  /*3350*/  @P1 STG.E.U16 desc[UR14][R32.64], R9 ;  /* 0x0000000920001986 */ /* 0x0005e2000c10150e */
[----:B------:R-:W-:-:S02]  /*3360*/  LEA.HI.X.SX32 R21, R55, R14, 0x1, P4 ;  /* 0x0000000e37157211 */ /* 0x000fc400020f0eff */
[C---:B------:R-:W-:Y:S01]  /*3370*/  ISETP.LT.AND P4, PT, R47.reuse, UR7, !P0 ;  /* 0x000000072f007c0c */ /* 0x040fe2000c781270 */
[----:B------:R-:W-:Y:S01]  /*3380*/  IMAD R47, R47, R0, RZ ;  /* 0x000000002f2f7224 */ /* 0x000fe200078e02ff */
[----:B------:R-:W-:Y:S01]  /*3390*/  LEA.HI.X.SX32 R23, R53, R14, 0x1, P6 ;  /* 0x0000000e35177211 */ /* 0x000fe200030f0eff */
[----:B------:R-:W-:Y:S01]  /*33a0*/  @P3 STG.E.U16 desc[UR14][R20.64], R10 ;  /* 0x0000000a14003986 */ /* 0x000fe2000c10150e */
[C---:B------:R-:W-:Y:S01]  /*33b0*/  ISETP.LT.AND P3, PT, R45.reuse, UR7, !P0 ;  /* 0x000000072d007c0c */ /* 0x040fe2000c761270 */
[----:B------:R-:W-:Y:S01]  /*33c0*/  IMAD R45, R45, R0, RZ ;  /* 0x000000002d2d7224 */ /* 0x000fe200078e02ff */
[----:B0-----:R-:W-:Y:S01]  /*33d0*/  LEA R28, P6, R47, R12, 0x1 ;  /* 0x0000000c2f1c7211 */ /* 0x001fe200078c08ff */
[----:B------:R0:W-:Y:S01]  /*33e0*/  @P5 STG.E.U16 desc[UR14][R22.64], R11 ;  /* 0x0000000b16005986 */ /* 0x0001e2000c10150e */
[----:B------:R-:W-:Y:S02]  /*33f0*/  ISETP.LT.AND P1, PT, R36, UR7, !P0 ;  /* 0x0000000724007c0c */ /* 0x000fe4000c721270 */
[----:B--2---:R-:W-:-:S02]  /*3400*/  PRMT R9, R8, 0x7632, R9 ;  /* 0x0000763208097816 */ /* 0x004fc40000000009 */
[----:B------:R-:W-:Y:S02]  /*3410*/  LEA R30, P5, R45, R12, 0x1 ;  /* 0x0000000c2d1e7211 */ /* 0x000fe400078a08ff */
[----:B------:R-:W-:Y:S02]  /*3420*/  LEA.HI.X.SX32 R29, R47, R14, 0x1, P6 ;  /* 0x0000000e2f1d7211 */ /* 0x000fe400030f0eff */
[C---:B------:R-:W-:Y:S01]  /*3430*/  ISETP.LT.AND P6, PT, R39.reuse, UR7, !P0 ;  /* 0x0000000727007c0c */ /* 0x040fe2000c7c1270 */
[----:B------:R-:W-:Y:S01]  /*3440*/  IMAD R39, R39, R0, RZ ;  /* 0x0000000027277224 */ /* 0x000fe200078e02ff */
[----:B------:R-:W-:Y:S01]  /*3450*/  LEA.HI.X.SX32 R31, R45, R14, 0x1, P5 ;  /* 0x0000000e2d1f7211 */ /* 0x000fe200028f0eff */
[----:B------:R2:W-:Y:S01]  /*3460*/  @P4 STG.E.U16 desc[UR14][R28.64], R9 ;  /* 0x000000091c004986 */ /* 0x0005e2000c10150e */
[----:B------:R-:W-:Y:S02]  /*3470*/  PRMT R15, R9, 0x7632, R15 ;  /* 0x00007632090f7816 */ /* 0x000fe4000000000f */
[----:B------:R-:W-:-:S02]  /*3480*/  LEA R8, P4, R39, R12, 0x1 ;  /* 0x0000000c27087211 */ /* 0x000fc400078808ff */
[----:B0-----:R-:W-:Y:S01]  /*3490*/  PRMT R11, R10, 0x7632, R11 ;  /* 0x000076320a0b7816 */ /* 0x001fe2000000000b */
[----:B------:R0:W-:Y:S01]  /*34a0*/  @P3 STG.E.U16 desc[UR14][R30.64], R15 ;  /* 0x0000000f1e003986 */ /* 0x0001e2000c10150e */
[C---:B------:R-:W-:Y:S01]  /*34b0*/  ISETP.LT.AND P3, PT, R37.reuse, UR7, !P0 ;  /* 0x0000000725007c0c */ /* 0x040fe2000c761270 */
[----:B------:R-:W-:Y:S01]  /*34c0*/  IMAD R37, R37, R0, RZ ;  /* 0x0000000025257224 */ /* 0x000fe200078e02ff */
[----:B------:R-:W-:Y:S02]  /*34d0*/  PRMT R16, R11, 0x7632, R16 ;  /* 0x000076320b107816 */ /* 0x000fe40000000010 */
[----:B--2---:R-:W-:Y:S02]  /*34e0*/  LEA.HI.X.SX32 R9, R39, R14, 0x1, P4 ;  /* 0x0000000e27097211 */ /* 0x004fe400020f0eff */
[-C--:B------:R-:W-:Y:S02]  /*34f0*/  LEA R20, P5, R37, R12.reuse, 0x1 ;  /* 0x0000000c25147211 */ /* 0x080fe400078a08ff */
[----:B------:R-:W-:Y:S01]  /*3500*/  ISETP.LT.AND P4, PT, R58, UR7, !P0 ;  /* 0x000000073a007c0c */ /* 0x000fe2000c781270 */
[----:B------:R2:W-:Y:S01]  /*3510*/  @P6 STG.E.U16 desc[UR14][R8.64], R11 ;  /* 0x0000000b08006986 */ /* 0x0005e2000c10150e */
[----:B------:R-:W-:Y:S01]  /*3520*/  LEA R10, P6, R71, R12, 0x1 ;  /* 0x0000000c470a7211 */ /* 0x000fe200078c08ff */
[----:B0-----:R-:W-:Y:S01]  /*3530*/  IMAD R15, R0, 0x2, R71 ;  /* 0x00000002000f7824 */ /* 0x001fe200078e0247 */
[----:B------:R-:W-:-:S02]  /*3540*/  LEA.HI.X.SX32 R21, R37, R14, 0x1, P5 ;  /* 0x0000000e25157211 */ /* 0x000fc400028f0eff */
[----:B------:R-:W-:Y:S01]  /*3550*/  ISETP.LT.AND P5, PT, R56, UR7, !P0 ;  /* 0x0000000738007c0c */ /* 0x000fe2000c7a1270 */
[----:B------:R-:W-:Y:S02]  /*3560*/  IMAD R27, R0, 0x2, R15 ;  /* 0x00000002001b7824 */ /* 0x000fe400078e020f */
[----:B------:R0:W-:Y:S01]  /*3570*/  @P3 STG.E.U16 desc[UR14][R20.64], R16 ;  /* 0x0000001014003986 */ /* 0x0001e2000c10150e */
[----:B------:R-:W-:Y:S02]  /*3580*/  ISETP.LT.AND P3, PT, R54, UR7, !P0 ;  /* 0x0000000736007c0c */ /* 0x000fe4000c761270 */
[----:B--2---:R-:W-:Y:S01]  /*3590*/  LEA.HI.X.SX32 R11, R71, R14, 0x1, P6 ;  /* 0x0000000e470b7211 */ /* 0x004fe200030f0eff */
[----:B------:R-:W-:Y:S01]  /*35a0*/  IMAD R9, R0, 0x2, R27 ;  /* 0x0000000200097824 */ /* 0x000fe200078e021b */
[----:B------:R-:W-:-:S03]  /*35b0*/  LEA R22, P6, R15, R12, 0x1 ;  /* 0x0000000c0f167211 */ /* 0x000fc600078c08ff */
[----:B-1----:R-:W-:Y:S01]  /*35c0*/  @P4 STG.E.U16 desc[UR14][R10.64], R4 ;  /* 0x000000040a004986 */ /* 0x002fe2000c10150e */
[----:B------:R-:W-:Y:S01]  /*35d0*/  LEA.HI.X.SX32 R23, R15, R14, 0x1, P6 ;  /* 0x0000000e0f177211 */ /* 0x000fe200030f0eff */
[----:B------:R-:W-:Y:S01]  /*35e0*/  IMAD R15, R0, 0x2, R9 ;  /* 0x00000002000f7824 */ /* 0x000fe200078e0209 */
[C---:B------:R-:W-:Y:S02]  /*35f0*/  LEA R28, P6, R27.reuse, R12, 0x1 ;  /* 0x0000000c1b1c7211 */ /* 0x040fe400078c08ff */
[----:B------:R-:W-:Y:S01]  /*3600*/  ISETP.LT.AND P4, PT, R52, UR7, !P0 ;  /* 0x0000000734007c0c */ /* 0x000fe2000c781270 */
[----:B------:R1:W-:Y:S01]  /*3610*/  @P5 STG.E.U16 desc[UR14][R22.64], R5 ;  /* 0x0000000516005986 */ /* 0x0003e2000c10150e */
[----:B------:R-:W-:Y:S02]  /*3620*/  LEA.HI.X.SX32 R29, R27, R14, 0x1, P6 ;  /* 0x0000000e1b1d7211 */ /* 0x000fe400030f0eff */
[C---:B0-----:R-:W-:Y:S02]  /*3630*/  LEA R20, P6, R9.reuse, R12, 0x1 ;  /* 0x0000000c09147211 */ /* 0x041fe400078c08ff */
[----:B------:R-:W-:Y:S01]  /*3640*/  ISETP.LT.AND P5, PT, R46, UR7, !P0 ;  /* 0x000000072e007c0c */ /* 0x000fe2000c7a1270 */
[----:B------:R-:W-:Y:S01]  /*3650*/  @P3 STG.E.U16 desc[UR14][R28.64], R6 ;  /* 0x000000061c003986 */ /* 0x000fe2000c10150e */
[----:B------:R-:W-:-:S02]  /*3660*/  LEA.HI.X.SX32 R21, R9, R14, 0x1, P6 ;  /* 0x0000000e09157211 */ /* 0x000fc400030f0eff */
[----:B------:R-:W-:Y:S01]  /*3670*/  ISETP.LT.AND P3, PT, R25, UR7, !P0 ;  /* 0x0000000719007c0c */ /* 0x000fe2000c761270 */
[----:B------:R-:W-:Y:S01]  /*3680*/  IMAD R25, R0, 0x2, R15 ;  /* 0x0000000200197824 */ /* 0x000fe200078e020f */
[C---:B------:R-:W-:Y:S01]  /*3690*/  LEA R30, P6, R15.reuse, R12, 0x1 ;  /* 0x0000000c0f1e7211 */ /* 0x040fe200078c08ff */
[----:B------:R-:W0:Y:S01]  /*36a0*/  LDS.128 R8, [R26+UR12] ;  /* 0x0000000c1a087984 */ /* 0x000e220008000c00 */
[----:B------:R-:W-:Y:S02]  /*36b0*/  PRMT R16, R4, 0x7632, R16 ;  /* 0x0000763204107816 */ /* 0x000fe40000000010 */
[----:B------:R-:W-:Y:S01]  /*36c0*/  LEA.HI.X.SX32 R31, R15, R14, 0x1, P6 ;  /* 0x0000000e0f1f7211 */ /* 0x000fe200030f0eff */
[----:B------:R-:W-:Y:S01]  /*36d0*/  IMAD R15, R0, 0x2, R25 ;  /* 0x00000002000f7824 */ /* 0x000fe200078e0219 */
[----:B-1----:R-:W-:Y:S01]  /*36e0*/  LEA R22, P6, R25, R12, 0x1 ;  /* 0x0000000c19167211 */ /* 0x002fe200078c08ff */
[----:B------:R1:W-:Y:S01]  /*36f0*/  @P4 STG.E.U16 desc[UR14][R20.64], R7 ;  /* 0x0000000714004986 */ /* 0x0003e2000c10150e */
[----:B------:R-:W-:-:S02]  /*3700*/  PRMT R5, R5, 0x7632, R5 ;  /* 0x0000763205057816 */ /* 0x000fc40000000005 */
[----:B------:R-:W-:Y:S01]  /*3710*/  LEA.HI.X.SX32 R23, R25, R14, 0x1, P6 ;  /* 0x0000000e19177211 */ /* 0x000fe200030f0eff */
[----:B------:R-:W-:Y:S01]  /*3720*/  @P5 STG.E.U16 desc[UR14][R30.64], R16 ;  /* 0x000000101e005986 */ /* 0x000fe2000c10150e */
[----:B------:R-:W-:Y:S02]  /*3730*/  ISETP.LT.AND P4, PT, R24, UR7, !P0 ;  /* 0x0000000718007c0c */ /* 0x000fe4000c781270 */
[----:B------:R-:W-:Y:S01]  /*3740*/  ISETP.LT.AND P5, PT, R19, UR7, !P0 ;  /* 0x0000000713007c0c */ /* 0x000fe2000c7a1270 */
[----:B------:R-:W-:Y:S01]  /*3750*/  IMAD R19, R0, 0x2, R15 ;  /* 0x0000000200137824 */ /* 0x000fe200078e020f */
[----:B------:R-:W-:Y:S01]  /*3760*/  LEA R4, P6, R15, R12, 0x1 ;  /* 0x0000000c0f047211 */ /* 0x000fe200078c08ff */
[----:B------:R2:W-:Y:S01]  /*3770*/  @P3 STG.E.U16 desc[UR14][R22.64], R5 ;  /* 0x0000000516003986 */ /* 0x0005e2000c10150e */
[----:B------:R-:W-:Y:S02]  /*3780*/  ISETP.LT.AND P3, PT, R18, UR7, !P0 ;  /* 0x0000000712007c0c */ /* 0x000fe4000c761270 */
[----:B-1----:R-:W-:-:S02]  /*3790*/  PRMT R20, R6, 0x7632, R20 ;  /* 0x0000763206147816 */ /* 0x002fc40000000014 */
[----:B--2---:R-:W-:Y:S02]  /*37a0*/  LEA.HI.X.SX32 R5, R15, R14, 0x1, P6 ;  /* 0x0000000e0f057211 */ /* 0x004fe400030f0eff */
[----:B------:R-:W-:Y:S02]  /*37b0*/  LEA R18, P6, R19, R12, 0x1 ;  /* 0x0000000c13127211 */ /* 0x000fe400078c08ff */
[----:B------:R-:W-:Y:S01]  /*37c0*/  PRMT R23, R7, 0x7632, R23 ;  /* 0x0000763207177816 */ /* 0x000fe20000000017 */
[C---:B------:R-:W-:Y:S01]  /*37d0*/  IMAD R7, R0.reuse, 0x2, R19 ;  /* 0x0000000200077824 */ /* 0x040fe200078e0213 */
[----:B------:R-:W-:Y:S01]  /*37e0*/  LEA.HI.X.SX32 R19, R19, R14, 0x1, P6 ;  /* 0x0000000e13137211 */ /* 0x000fe200030f0eff */
[----:B------:R-:W-:Y:S02]  /*37f0*/  @P4 STG.E.U16 desc[UR14][R4.64], R20 ;  /* 0x0000001404004986 */ /* 0x000fe4000c10150e */
[C---:B------:R-:W-:Y:S01]  /*3800*/  IMAD R15, R0.reuse, 0x2, R7 ;  /* 0x00000002000f7824 */ /* 0x040fe200078e0207 */
[-C--:B------:R-:W-:Y:S01]  /*3810*/  LEA R6, P4, R7, R12.reuse, 0x1 ;  /* 0x0000000c07067211 */ /* 0x080fe200078808ff */
[----:B------:R1:W-:Y:S02]  /*3820*/  @P5 STG.E.U16 desc[UR14][R18.64], R23 ;  /* 0x0000001712005986 */ /* 0x0003e4000c10150e */
[----:B------:R-:W-:Y:S01]  /*3830*/  IMAD R21, R0, 0x2, R15 ;  /* 0x0000000200157824 */ /* 0x000fe200078e020f */
[----:B------:R-:W-:-:S02]  /*3840*/  LEA R16, P5, R15, R12, 0x1 ;  /* 0x0000000c0f107211 */ /* 0x000fc400078a08ff */
[-C--:B------:R-:W-:Y:S02]  /*3850*/  LEA.HI.X.SX32 R7, R7, R14.reuse, 0x1, P4 ;  /* 0x0000000e07077211 */ /* 0x080fe400020f0eff */
[----:B------:R-:W-:Y:S02]  /*3860*/  ISETP.LT.AND P4, PT, R17, UR7, !P0 ;  /* 0x0000000711007c0c */ /* 0x000fe4000c781270 */
[----:B------:R-:W-:Y:S01]  /*3870*/  LEA.HI.X.SX32 R17, R15, R14, 0x1, P5 ;  /* 0x0000000e0f117211 */ /* 0x000fe200028f0eff */
[C---:B------:R-:W-:Y:S01]  /*3880*/  IMAD R15, R0.reuse, 0x2, R21 ;  /* 0x00000002000f7824 */ /* 0x040fe200078e0215 */
[----:B------:R-:W-:Y:S01]  /*3890*/  ISETP.LT.AND P5, PT, R13, UR7, !P0 ;  /* 0x000000070d007c0c */ /* 0x000fe2000c7a1270 */
[----:B0-----:R-:W-:Y:S02]  /*38a0*/  @P3 STG.E.U16 desc[UR14][R6.64], R8 ;  /* 0x0000000806003986 */ /* 0x001fe4000c10150e */
[C---:B------:R-:W-:Y:S01]  /*38b0*/  IMAD R13, R0.reuse, 0x2, R15 ;  /* 0x00000002000d7824 */ /* 0x040fe200078e020f */
[-C--:B-1----:R-:W-:Y:S01]  /*38c0*/  LEA R18, P3, R15, R12.reuse, 0x1 ;  /* 0x0000000c0f127211 */ /* 0x082fe200078608ff */
[----:B------:R0:W-:Y:S01]  /*38d0*/  @P1 STG.E.U16 desc[UR14][R16.64], R9 ;  /* 0x0000000910001986 */ /* 0x0001e2000c10150e */
[----:B------:R-:W-:Y:S01]  /*38e0*/  LEA R4, P1, R21, R12, 0x1 ;  /* 0x0000000c15047211 */ /* 0x000fe200078208ff */
[----:B------:R-:W-:Y:S01]  /*38f0*/  IMAD R23, R0, 0x2, R13 ;  /* 0x0000000200177824 */ /* 0x000fe200078e020d */
[----:B------:R-:W-:-:S02]  /*3900*/  LEA.HI.X.SX32 R19, R15, R14, 0x1, P3 ;  /* 0x0000000e0f137211 */ /* 0x000fc400018f0eff */
[----:B------:R-:W-:Y:S01]  /*3910*/  LEA.HI.X.SX32 R5, R21, R14, 0x1, P1 ;  /* 0x0000000e15057211 */ /* 0x000fe200008f0eff */
[C---:B------:R-:W-:Y:S01]  /*3920*/  IMAD R25, R0.reuse, 0x2, R23 ;  /* 0x0000000200197824 */ /* 0x040fe200078e0217 */
[----:B------:R-:W-:Y:S02]  /*3930*/  LEA R20, P6, R13, R12, 0x1 ;  /* 0x0000000c0d147211 */ /* 0x000fe400078c08ff */
[----:B------:R-:W-:Y:S01]  /*3940*/  ISETP.LT.AND P3, PT, R3, UR7, !P0 ;  /* 0x0000000703007c0c */ /* 0x000fe2000c761270 */
[----:B------:R1:W-:Y:S01]  /*3950*/  @P5 STG.E.U16 desc[UR14][R4.64], R10 ;  /* 0x0000000a04005986 */ /* 0x0003e2000c10150e */
[----:B------:R-:W-:Y:S01]  /*3960*/  LEA.HI.X.SX32 R21, R13, R14, 0x1, P6 ;  /* 0x0000000e0d157211 */ /* 0x000fe200030f0eff */
[----:B------:R-:W-:Y:S01]  /*3970*/  IMAD R13, R0, 0x2, R25 ;  /* 0x00000002000d7824 */ /* 0x000fe200078e0219 */
[-C--:B0-----:R-:W-:Y:S01]  /*3980*/  LEA R16, P1, R25, R12.reuse, 0x1 ;  /* 0x0000000c19107211 */ /* 0x081fe200078208ff */
[----:B------:R1:W-:Y:S01]  /*3990*/  @P4 STG.E.U16 desc[UR14][R18.64], R11 ;  /* 0x0000000b12004986 */ /* 0x0003e2000c10150e */
[----:B------:R-:W-:-:S02]  /*39a0*/  LEA R6, P6, R23, R12, 0x1 ;  /* 0x0000000c17067211 */ /* 0x000fc400078c08ff */
[-C--:B------:R-:W-:Y:S02]  /*39b0*/  LEA.HI.X.SX32 R17, R25, R14.reuse, 0x1, P1 ;  /* 0x0000000e19117211 */ /* 0x080fe400008f0eff */
[----:B------:R-:W-:Y:S02]  /*39c0*/  ISETP.LT.AND P1, PT, R2, UR7, !P0 ;  /* 0x0000000702007c0c */ /* 0x000fe4000c721270 */
[----:B------:R-:W-:Y:S02]  /*39d0*/  ISETP.LT.AND P0, PT, R38, UR7, !P0 ;  /* 0x0000000726007c0c */ /* 0x000fe4000c701270 */
[----:B------:R-:W-:Y:S02]  /*39e0*/  PRMT R8, R8, 0x7632, R8 ;  /* 0x0000763208087816 */ /* 0x000fe40000000008 */
[----:B------:R-:W-:Y:S02]  /*39f0*/  LEA.HI.X.SX32 R7, R23, R14, 0x1, P6 ;  /* 0x0000000e17077211 */ /* 0x000fe400030f0eff */
[----:B------:R-:W-:Y:S01]  /*3a00*/  PRMT R3, R9, 0x7632, R3 ;  /* 0x0000763209037816 */ /* 0x000fe20000000003 */
[----:B------:R1:W-:Y:S01]  /*3a10*/  @P3 STG.E.U16 desc[UR14][R20.64], R8 ;  /* 0x0000000814003986 */ /* 0x0003e2000c10150e */
[----:B------:R-:W-:-:S02]  /*3a20*/  PRMT R0, R10, 0x7632, R0 ;  /* 0x000076320a007816 */ /* 0x000fc40000000000 */
[C---:B------:R-:W-:Y:S01]  /*3a30*/  LEA R12, P6, R13.reuse, R12, 0x1 ;  /* 0x0000000c0d0c7211 */ /* 0x040fe200078c08ff */
[----:B------:R1:W-:Y:S03]  /*3a40*/  @P2 STG.E.U16 desc[UR14][R6.64], R3 ;  /* 0x0000000306002986 */ /* 0x0003e6000c10150e */
[----:B------:R-:W-:Y:S01]  /*3a50*/  LEA.HI.X.SX32 R13, R13, R14, 0x1, P6 ;  /* 0x0000000e0d0d7211 */ /* 0x000fe200030f0eff */
[----:B------:R1:W-:Y:S01]  /*3a60*/  @P1 STG.E.U16 desc[UR14][R16.64], R0 ;  /* 0x0000000010001986 */ /* 0x0003e2000c10150e */
[----:B------:R-:W-:Y:S07]  /*3a70*/  @!P0 EXIT ;  /* 0x000000000000894d */ /* 0x000fee0003800000 */
[----:B-1----:R-:W-:-:S05]  /*3a80*/  PRMT R6, R11, 0x7632, R6 ;  /* 0x000076320b067816 */ /* 0x002fca0000000006 */
[----:B------:R-:W-:Y:S01]  /*3a90*/  STG.E.U16 desc[UR14][R12.64], R6 ;  /* 0x000000060c007986 */ /* 0x000fe2000c10150e */
[----:B------:R-:W-:Y:S05]  /*3aa0*/  EXIT ;  /* 0x000000000000794d */ /* 0x000fea0003800000 */
.L_x_2:
[----:B------:R-:W-:-:S00]  /*3ab0*/  BRA `(.L_x_2) ;  /* 0xfffffffc00fc7947 */ /* 0x000fc0000383ffff */
[----:B------:R-:W-:-:S00]  /*3ac0*/  NOP ;  /* 0x0000000000007918 */ /* 0x000fc00000000000 */
        /* <DEDUP_REMOVED lines=11> */
.L_x_3:


//--------------------- .nv.shared.matmul_kernel  --------------------------
	.section	.nv.shared.matmul_kernel,"aw",@nobits
	.sectionflags	@""
	.align	16
	.zero		1024


//--------------------- .nv.shared.reserved.0     --------------------------
	.section	.nv.shared.reserved.0,"aw",@nobits
	.weak		__nv_reservedSMEM_offset_0_alias
	.size		__nv_reservedSMEM_offset_0_alias, 0, 0
	.other		__nv_reservedSMEM_offset_0_alias,@"STO_CUDA_RESERVED_SHARED STV_DEFAULT"
__nv_reservedSMEM_offset_0_alias:
	.zero		0


//--------------------- .nv.constant0.matmul_kernel --------------------------
	.section	.nv.constant0.matmul_kernel,"a",@progbits
	.sectionflags	@""
	.align	4
.nv.constant0.matmul_kernel:
	.zero		608


//--------------------- SYMBOLS --------------------------

	.type		.nv.reservedSmem.offset0,@object
	.size		.nv.reservedSmem.offset0,0x4
